	.headerflags	@"EF_CUDA_TEXMODE_UNIFIED EF_CUDA_64BIT_ADDRESS EF_CUDA_SM86 EF_CUDA_VIRTUAL_SM(EF_CUDA_SM86)"
	.elftype	@"ET_EXEC"


//--------------------- .nv.info                  --------------------------
	.section	.nv.info,"",@"SHT_CUDA_INFO"
	.align	4


	//----- nvinfo : EIATTR_REGCOUNT
	.align		4
        /*0000*/ 	.byte	0x04, 0x2f
        /*0002*/ 	.short	(.L_5 - .L_4)
	.align		4
.L_4:
        /*0004*/ 	.word	index@(triton_per_fused__softmax__to_copy_add_mul_rsub_1)
        /*0008*/ 	.word	0x0000004c


	//----- nvinfo : EIATTR_FRAME_SIZE
	.align		4
.L_5:
        /*000c*/ 	.byte	0x04, 0x11
        /*000e*/ 	.short	(.L_7 - .L_6)
	.align		4
.L_6:
        /*0010*/ 	.word	index@(triton_per_fused__softmax__to_copy_add_mul_rsub_1)
        /*0014*/ 	.word	0x00000000


	//----- nvinfo : EIATTR_MIN_STACK_SIZE
	.align		4
.L_7:
        /*0018*/ 	.byte	0x04, 0x12
        /*001a*/ 	.short	(.L_9 - .L_8)
	.align		4
.L_8:
        /*001c*/ 	.word	index@(triton_per_fused__softmax__to_copy_add_mul_rsub_1)
        /*0020*/ 	.word	0x00000000
.L_9:


//--------------------- .nv.info.triton_per_fused__softmax__to_copy_add_mul_rsub_1 --------------------------
	.section	.nv.info.triton_per_fused__softmax__to_copy_add_mul_rsub_1,"",@"SHT_CUDA_INFO"
	.sectionflags	@""
	.align	4


	//----- nvinfo : EIATTR_CUDA_API_VERSION
	.align		4
        /*0000*/ 	.byte	0x04, 0x37
        /*0002*/ 	.short	(.L_11 - .L_10)
.L_10:
        /*0004*/ 	.word	0x00000080


	//----- nvinfo : EIATTR_SW2861232_WAR
	.align		4
.L_11:
        /*0008*/ 	.byte	0x01, 0x35
	.zero		2


	//----- nvinfo : EIATTR_PARAM_CBANK
	.align		4
        /*000c*/ 	.byte	0x04, 0x0a
        /*000e*/ 	.short	(.L_13 - .L_12)
	.align		4
.L_12:
        /*0010*/ 	.word	index@(.nv.constant0.triton_per_fused__softmax__to_copy_add_mul_rsub_1)
        /*0014*/ 	.short	0x0160
        /*0016*/ 	.short	0x0038


	//----- nvinfo : EIATTR_CBANK_PARAM_SIZE
	.align		4
.L_13:
        /*0018*/ 	.byte	0x03, 0x19
        /*001a*/ 	.short	0x0038


	//----- nvinfo : EIATTR_KPARAM_INFO
	.align		4
        /*001c*/ 	.byte	0x04, 0x17
        /*001e*/ 	.short	(.L_15 - .L_14)
.L_14:
        /*0020*/ 	.word	0x00000000
        /*0024*/ 	.short	0x0007
        /*0026*/ 	.short	0x0030
        /*0028*/ 	.byte	0x00, 0xf4, 0x21, 0x00


	//----- nvinfo : EIATTR_KPARAM_INFO
	.align		4
.L_15:
        /*002c*/ 	.byte	0x04, 0x17
        /*002e*/ 	.short	(.L_17 - .L_16)
.L_16:
        /*0030*/ 	.word	0x00000000
        /*0034*/ 	.short	0x0006
        /*0036*/ 	.short	0x002c
        /*0038*/ 	.byte	0x00, 0xf0, 0x11, 0x00


	//----- nvinfo : EIATTR_KPARAM_INFO
	.align		4
.L_17:
        /*003c*/ 	.byte	0x04, 0x17
        /*003e*/ 	.short	(.L_19 - .L_18)
.L_18:
        /*0040*/ 	.word	0x00000000
        /*0044*/ 	.short	0x0005
        /*0046*/ 	.short	0x0028
        /*0048*/ 	.byte	0x00, 0xf0, 0x11, 0x00


	//----- nvinfo : EIATTR_KPARAM_INFO
	.align		4
.L_19:
        /*004c*/ 	.byte	0x04, 0x17
        /*004e*/ 	.short	(.L_21 - .L_20)
.L_20:
        /*0050*/ 	.word	0x00000000
        /*0054*/ 	.short	0x0004
        /*0056*/ 	.short	0x0020
        /*0058*/ 	.byte	0x00, 0xf4, 0x21, 0x00


	//----- nvinfo : EIATTR_KPARAM_INFO
	.align		4
.L_21:
        /*005c*/ 	.byte	0x04, 0x17
        /*005e*/ 	.short	(.L_23 - .L_22)
.L_22:
        /*0060*/ 	.word	0x00000000
        /*0064*/ 	.short	0x0003
        /*0066*/ 	.short	0x0018
        /*0068*/ 	.byte	0x00, 0xf4, 0x21, 0x00


	//----- nvinfo : EIATTR_KPARAM_INFO
	.align		4
.L_23:
        /*006c*/ 	.byte	0x04, 0x17
        /*006e*/ 	.short	(.L_25 - .L_24)
.L_24:
        /*0070*/ 	.word	0x00000000
        /*0074*/ 	.short	0x0002
        /*0076*/ 	.short	0x0010
        /*0078*/ 	.byte	0x00, 0xf4, 0x21, 0x00


	//----- nvinfo : EIATTR_KPARAM_INFO
	.align		4
.L_25:
        /*007c*/ 	.byte	0x04, 0x17
        /*007e*/ 	.short	(.L_27 - .L_26)
.L_26:
        /*0080*/ 	.word	0x00000000
        /*0084*/ 	.short	0x0001
        /*0086*/ 	.short	0x0008
        /*0088*/ 	.byte	0x00, 0xf4, 0x21, 0x00


	//----- nvinfo : EIATTR_KPARAM_INFO
	.align		4
.L_27:
        /*008c*/ 	.byte	0x04, 0x17
        /*008e*/ 	.short	(.L_29 - .L_28)
.L_28:
        /*0090*/ 	.word	0x00000000
        /*0094*/ 	.short	0x0000
        /*0096*/ 	.short	0x0000
        /*0098*/ 	.byte	0x00, 0xf4, 0x21, 0x00


	//----- nvinfo : EIATTR_MAXREG_COUNT
	.align		4
.L_29:
        /*009c*/ 	.byte	0x03, 0x1b
        /*009e*/ 	.short	0x00ff


	//----- nvinfo : EIATTR_EXTERNS
	.align		4
        /*00a0*/ 	.byte	0x04, 0x0f
        /*00a2*/ 	.short	(.L_31 - .L_30)


	//   ....[0]....
	.align		4
.L_30:
        /*00a4*/ 	.word	index@(__assertfail)


	//----- nvinfo : EIATTR_COOP_GROUP_MASK_REGIDS
	.align		4
.L_31:
        /*00a8*/ 	.byte	0x04, 0x29
        /*00aa*/ 	.short	(.L_33 - .L_32)


	//   ....[0]....
.L_32:
        /*00ac*/ 	.word	0xffffffff


	//   ....[1]....
        /*00b0*/ 	.word	0xffffffff


	//   ....[2]....
        /*00b4*/ 	.word	0xffffffff


	//   ....[3]....
        /*00b8*/ 	.word	0xffffffff


	//   ....[4]....
        /*00bc*/ 	.word	0xffffffff


	//   ....[5]....
        /*00c0*/ 	.word	0xffffffff


	//----- nvinfo : EIATTR_COOP_GROUP_INSTR_OFFSETS
	.align		4
.L_33:
        /*00c4*/ 	.byte	0x04, 0x28
        /*00c6*/ 	.short	(.L_35 - .L_34)


	//   ....[0]....
.L_34:
        /*00c8*/ 	.word	0x00002e40


	//   ....[1]....
        /*00cc*/ 	.word	0x00002e80


	//   ....[2]....
        /*00d0*/ 	.word	0x00002ec0


	//   ....[3]....
        /*00d4*/ 	.word	0x000032c0


	//   ....[4]....
        /*00d8*/ 	.word	0x000032e0


	//   ....[5]....
        /*00dc*/ 	.word	0x00003310


	//----- nvinfo : EIATTR_SYSCALL_OFFSETS
	.align		4
.L_35:
        /*00e0*/ 	.byte	0x04, 0x46
        /*00e2*/ 	.short	(.L_37 - .L_36)


	//   ....[0]....
.L_36:
        /*00e4*/ 	.word	0x000022c0


	//----- nvinfo : EIATTR_EXIT_INSTR_OFFSETS
	.align		4
.L_37:
        /*00e8*/ 	.byte	0x04, 0x1c
        /*00ea*/ 	.short	(.L_39 - .L_38)


	//   ....[0]....
.L_38:
        /*00ec*/ 	.word	0x00003a10


	//   ....[1]....
        /*00f0*/ 	.word	0x00003a60


	//----- nvinfo : EIATTR_REQNTID
	.align		4
.L_39:
        /*00f4*/ 	.byte	0x04, 0x10
        /*00f6*/ 	.short	(.L_41 - .L_40)
.L_40:
        /*00f8*/ 	.word	0x00000100
        /*00fc*/ 	.word	0x00000001
        /*0100*/ 	.word	0x00000001


	//----- nvinfo : EIATTR_CRS_STACK_SIZE
	.align		4
.L_41:
        /*0104*/ 	.byte	0x04, 0x1e
        /*0106*/ 	.short	(.L_43 - .L_42)
.L_42:
        /*0108*/ 	.word	0x00000000
.L_43:


//--------------------- .nv.callgraph             --------------------------
	.section	.nv.callgraph,"",@"SHT_CUDA_CALLGRAPH"
	.align	4
	.sectionentsize	8
	.align		4
        /*0000*/ 	.word	0x00000000
	.align		4
        /*0004*/ 	.word	0xffffffff
	.align		4
        /*0008*/ 	.word	index@(triton_per_fused__softmax__to_copy_add_mul_rsub_1)
	.align		4
        /*000c*/ 	.word	index@(__assertfail)
	.align		4
        /*0010*/ 	.word	0x00000000
	.align		4
        /*0014*/ 	.word	0xfffffffe
	.align		4
        /*0018*/ 	.word	0x00000000
	.align		4
        /*001c*/ 	.word	0xfffffffd
	.align		4
        /*0020*/ 	.word	0x00000000
	.align		4
        /*0024*/ 	.word	0xfffffffc


//--------------------- .nv.rel.action            --------------------------
	.section	.nv.rel.action,"",@"SHT_CUDA_RELOCINFO"
	.align	8
	.sectionentsize	8
        /*0000*/ 	.byte	0x73, 0x00, 0x00, 0x00, 0x00, 0x00, 0x00, 0x00, 0x00, 0x00, 0x00, 0x11, 0x25, 0x00, 0x05, 0x36


//--------------------- .nv.constant4             --------------------------
	.section	.nv.constant4,"a",@progbits
	.align	8
	.align		8
.nv.constant4:
        /*0000*/ 	.dword	__assertfail
	.align		8
        /*0008*/ 	.dword	assertFunc_0
	.align		8
        /*0010*/ 	.dword	assertFile_0
	.align		8
        /*0018*/ 	.dword	assertMessage_0
	.align		8
        /*0020*/ 	.dword	_$_str


//--------------------- .nv.constant0.triton_per_fused__softmax__to_copy_add_mul_rsub_1 --------------------------
	.section	.nv.constant0.triton_per_fused__softmax__to_copy_add_mul_rsub_1,"a",@progbits
	.sectionflags	@""
	.align	4
.nv.constant0.triton_per_fused__softmax__to_copy_add_mul_rsub_1:
	.zero		408


//--------------------- .text.triton_per_fused__softmax__to_copy_add_mul_rsub_1 --------------------------
	.section	.text.triton_per_fused__softmax__to_copy_add_mul_rsub_1,"ax",@progbits
	.sectionflags	@"SHF_BARRIERS=1"
	.sectioninfo	@"SHI_REGISTERS=76"
	.align	128
        .global         triton_per_fused__softmax__to_copy_add_mul_rsub_1
        .type           triton_per_fused__softmax__to_copy_add_mul_rsub_1,@function
        .size           triton_per_fused__softmax__to_copy_add_mul_rsub_1,(.L_x_2 - triton_per_fused__softmax__to_copy_add_mul_rsub_1)
        .other          triton_per_fused__softmax__to_copy_add_mul_rsub_1,@"STO_CUDA_ENTRY STV_DEFAULT"
triton_per_fused__softmax__to_copy_add_mul_rsub_1:
.text.triton_per_fused__softmax__to_copy_add_mul_rsub_1:
[----:B------:R-:W-:Y:S02]  /*0000*/  IMAD.MOV.U32 R1, RZ, RZ, c[0x0][0x28] ;  /* 0x00000a00ff017624 */ /* 0x000fe400078e00ff */
[----:B------:R-:W0:Y:S01]  /*0010*/  S2R R37, SR_TID.X ;  /* 0x0000000000257919 */ /* 0x000e220000002100 */
[----:B------:R-:W-:Y:S01]  /*0020*/  IMAD.MOV.U32 R23, RZ, RZ, 0x3e055027 ;  /* 0x3e055027ff177424 */ /* 0x000fe200078e00ff */
[----:B------:R-:W-:Y:S01]  /*0030*/  ULDC.64 UR4, c[0x0][0x118] ;  /* 0x0000460000047ab9 */ /* 0x000fe20000000a00 */
[----:B------:R-:W-:Y:S01]  /*0040*/  IMAD.MOV.U32 R41, RZ, RZ, 0x4 ;  /* 0x00000004ff297424 */ /* 0x000fe200078e00ff */
[----:B------:R-:W1:Y:S01]  /*0050*/  S2R R48, SR_CTAID.X ;  /* 0x0000000000307919 */ /* 0x000e620000002500 */
[----:B0-----:R-:W-:Y:S02]  /*0060*/  SHF.R.U32.HI R3, RZ, 0x6, R37 ;  /* 0x00000006ff037819 */ /* 0x001fe40000011625 */
[----:B------:R-:W-:Y:S01]  /*0070*/  LOP3.LUT R14, R37, 0x3f, RZ, 0xc0, !PT ;  /* 0x0000003f250e7812 */ /* 0x000fe200078ec0ff */
[----:B-1----:R-:W-:Y:S01]  /*0080*/  IMAD.SHL.U32 R48, R48, 0x20, RZ ;  /* 0x0000002030307824 */ /* 0x002fe200078e00ff */
[----:B------:R-:W-:-:S04]  /*0090*/  SGXT.U32 R3, R3, 0x2 ;  /* 0x000000020303781a */ /* 0x000fc80000000000 */
[-C--:B------:R-:W-:Y:S02]  /*00a0*/  LOP3.LUT R16, R3, R48.reuse, RZ, 0xfc, !PT ;  /* 0x0000003003107212 */ /* 0x080fe400078efcff */
[----:B------:R-:W-:Y:S02]  /*00b0*/  LEA.HI R27, R37, R48, RZ, 0x1a ;  /* 0x00000030251b7211 */ /* 0x000fe400078fd0ff */
[C---:B------:R-:W-:Y:S01]  /*00c0*/  LOP3.LUT R20, R16.reuse, 0x14, RZ, 0xfc, !PT ;  /* 0x0000001410147812 */ /* 0x040fe200078efcff */
[C---:B------:R-:W-:Y:S01]  /*00d0*/  IMAD.HI R59, R16.reuse, 0x51eb851f, RZ ;  /* 0x51eb851f103b7827 */ /* 0x040fe200078e02ff */
[----:B------:R-:W-:Y:S02]  /*00e0*/  IADD3 R64, R27, 0xc, RZ ;  /* 0x0000000c1b407810 */ /* 0x000fe40007ffe0ff */
[----:B------:R-:W-:Y:S01]  /*00f0*/  LOP3.LUT R62, R16, 0x4, RZ, 0xfc, !PT ;  /* 0x00000004103e7812 */ /* 0x000fe200078efcff */
[----:B------:R-:W-:Y:S01]  /*0100*/  IMAD.HI R51, R20, 0x51eb851f, RZ ;  /* 0x51eb851f14337827 */ /* 0x000fe200078e02ff */
[----:B------:R-:W-:-:S02]  /*0110*/  SHF.R.U32.HI R2, RZ, 0x1f, R59 ;  /* 0x0000001fff027819 */ /* 0x000fc4000001163b */
[----:B------:R-:W-:Y:S01]  /*0120*/  LOP3.LUT R60, R16, 0x10, RZ, 0xfc, !PT ;  /* 0x00000010103c7812 */ /* 0x000fe200078efcff */
[----:B------:R-:W-:Y:S01]  /*0130*/  IMAD.HI R57, R64, 0x51eb851f, RZ ;  /* 0x51eb851f40397827 */ /* 0x000fe200078e02ff */
[----:B------:R-:W-:Y:S02]  /*0140*/  LEA.HI.SX32 R59, R59, R2, 0x1c ;  /* 0x000000023b3b7211 */ /* 0x000fe400078fe2ff */
[----:B------:R-:W-:Y:S01]  /*0150*/  SHF.R.U32.HI R8, RZ, 0x1f, R51 ;  /* 0x0000001fff087819 */ /* 0x000fe20000011633 */
[----:B------:R-:W-:Y:S01]  /*0160*/  IMAD.HI R55, R62, 0x51eb851f, RZ ;  /* 0x51eb851f3e377827 */ /* 0x000fe200078e02ff */
[----:B------:R-:W-:Y:S02]  /*0170*/  SHF.R.U32.HI R0, RZ, 0x1f, R57 ;  /* 0x0000001fff007819 */ /* 0x000fe40000011639 */
[----:B------:R-:W-:Y:S01]  /*0180*/  LEA.HI.SX32 R51, R51, R8, 0x1c ;  /* 0x0000000833337211 */ /* 0x000fe200078fe2ff */
[----:B------:R-:W-:Y:S01]  /*0190*/  IMAD R3, R59, 0x32, -R16 ;  /* 0x000000323b037824 */ /* 0x000fe200078e0a10 */
[----:B------:R-:W-:Y:S01]  /*01a0*/  SHF.R.U32.HI R2, RZ, 0x1f, R55 ;  /* 0x0000001fff027819 */ /* 0x000fe20000011637 */
[----:B------:R-:W-:Y:S01]  /*01b0*/  IMAD.HI R53, R60, 0x51eb851f, RZ ;  /* 0x51eb851f3c357827 */ /* 0x000fe200078e02ff */
[----:B------:R-:W-:-:S02]  /*01c0*/  LEA.HI.SX32 R57, R57, R0, 0x1c ;  /* 0x0000000039397211 */ /* 0x000fc400078fe2ff */
[----:B------:R-:W-:Y:S01]  /*01d0*/  LOP3.LUT R0, R16, 0x8, RZ, 0xfc, !PT ;  /* 0x0000000810007812 */ /* 0x000fe200078efcff */
[----:B------:R-:W-:Y:S01]  /*01e0*/  IMAD.IADD R3, R14, 0x1, R3 ;  /* 0x000000010e037824 */ /* 0x000fe200078e0203 */
[----:B------:R-:W-:Y:S01]  /*01f0*/  LEA.HI.SX32 R55, R55, R2, 0x1c ;  /* 0x0000000237377211 */ /* 0x000fe200078fe2ff */
[----:B------:R-:W-:Y:S01]  /*0200*/  IMAD R11, R59, 0x32, -R16 ;  /* 0x000000323b0b7824 */ /* 0x000fe200078e0a10 */
[----:B------:R-:W-:Y:S01]  /*0210*/  SHF.R.U32.HI R4, RZ, 0x1f, R53 ;  /* 0x0000001fff047819 */ /* 0x000fe20000011635 */
[----:B------:R-:W-:Y:S01]  /*0220*/  IMAD.HI R49, R0, 0x51eb851f, RZ ;  /* 0x51eb851f00317827 */ /* 0x000fe200078e02ff */
[----:B------:R-:W-:Y:S02]  /*0230*/  IABS R6, R3 ;  /* 0x0000000300067213 */ /* 0x000fe40000000000 */
[----:B------:R-:W-:Y:S01]  /*0240*/  LOP3.LUT R12, R16, 0x18, RZ, 0xfc, !PT ;  /* 0x00000018100c7812 */ /* 0x000fe200078efcff */
[----:B------:R-:W-:Y:S01]  /*0250*/  IMAD R7, R55, 0x32, -R62 ;  /* 0x0000003237077824 */ /* 0x000fe200078e0a3e */
[----:B------:R-:W-:Y:S01]  /*0260*/  I2FP.F32.S32 R3, R6 ;  /* 0x0000000600037245 */ /* 0x000fe20000201400 */
[----:B------:R-:W-:Y:S01]  /*0270*/  IMAD.IADD R11, R14, 0x1, R11 ;  /* 0x000000010e0b7824 */ /* 0x000fe200078e020b */
[----:B------:R-:W-:Y:S01]  /*0280*/  LEA.HI.SX32 R53, R53, R4, 0x1c ;  /* 0x0000000435357211 */ /* 0x000fe200078fe2ff */
[----:B------:R-:W-:Y:S01]  /*0290*/  IMAD.HI R47, R12, 0x51eb851f, RZ ;  /* 0x51eb851f0c2f7827 */ /* 0x000fe200078e02ff */
[----:B------:R-:W-:Y:S01]  /*02a0*/  SHF.R.U32.HI R2, RZ, 0x1f, R49 ;  /* 0x0000001fff027819 */ /* 0x000fe20000011631 */
[----:B------:R-:W-:Y:S01]  /*02b0*/  FMUL R8, R3, 0.125 ;  /* 0x3e00000003087820 */ /* 0x000fe20000400000 */
[----:B------:R-:W-:Y:S01]  /*02c0*/  ISETP.GT.AND P3, PT, R11, RZ, PT ;  /* 0x000000ff0b00720c */ /* 0x000fe20003f64270 */
[----:B------:R-:W-:Y:S01]  /*02d0*/  IMAD R3, R51, 0x32, -R20 ;  /* 0x0000003233037824 */ /* 0x000fe200078e0a14 */
[----:B------:R-:W-:Y:S01]  /*02e0*/  LEA.HI.SX32 R49, R49, R2, 0x1c ;  /* 0x0000000231317211 */ /* 0x000fe200078fe2ff */
[----:B------:R-:W-:Y:S01]  /*02f0*/  IMAD R5, R53, 0x32, -R60 ;  /* 0x0000003235057824 */ /* 0x000fe200078e0a3c */
[----:B------:R-:W-:Y:S01]  /*0300*/  FSETP.GEU.AND P0, PT, R8, 1.175494350822287508e-38, PT ;  /* 0x008000000800780b */ /* 0x000fe20003f0e000 */
[C---:B------:R-:W-:Y:S01]  /*0310*/  IMAD.IADD R9, R14.reuse, 0x1, R7 ;  /* 0x000000010e097824 */ /* 0x040fe200078e0207 */
[----:B------:R-:W-:Y:S01]  /*0320*/  SHF.R.U32.HI R2, RZ, 0x1f, R47 ;  /* 0x0000001fff027819 */ /* 0x000fe2000001162f */
[----:B------:R-:W-:-:S02]  /*0330*/  IMAD.IADD R3, R14, 0x1, R3 ;  /* 0x000000010e037824 */ /* 0x000fc400078e0203 */
[C---:B------:R-:W-:Y:S01]  /*0340*/  IMAD.IADD R5, R14.reuse, 0x1, R5 ;  /* 0x000000010e057824 */ /* 0x040fe200078e0205 */
[----:B------:R-:W-:Y:S01]  /*0350*/  IABS R24, R9 ;  /* 0x0000000900187213 */ /* 0x000fe20000000000 */
[----:B------:R-:W-:Y:S01]  /*0360*/  IMAD R21, R49, 0x32, -R0 ;  /* 0x0000003231157824 */ /* 0x000fe200078e0a00 */
[----:B------:R-:W-:Y:S02]  /*0370*/  IABS R29, R3 ;  /* 0x00000003001d7213 */ /* 0x000fe40000000000 */
[----:B------:R-:W-:Y:S01]  /*0380*/  LEA.HI.SX32 R47, R47, R2, 0x1c ;  /* 0x000000022f2f7211 */ /* 0x000fe200078fe2ff */
[----:B------:R-:W-:Y:S01]  /*0390*/  IMAD.IADD R21, R14, 0x1, R21 ;  /* 0x000000010e157824 */ /* 0x000fe200078e0215 */
[----:B------:R-:W-:Y:S01]  /*03a0*/  IABS R2, R5 ;  /* 0x0000000500027213 */ /* 0x000fe20000000000 */
[----:B------:R-:W-:Y:S01]  /*03b0*/  @!P0 FMUL R8, R8, 8388608 ;  /* 0x4b00000008088820 */ /* 0x000fe20000400000 */
[----:B------:R-:W-:Y:S02]  /*03c0*/  I2FP.F32.S32 R7, R24 ;  /* 0x0000001800077245 */ /* 0x000fe40000201400 */
[----:B------:R-:W-:Y:S01]  /*03d0*/  I2FP.F32.S32 R10, R29 ;  /* 0x0000001d000a7245 */ /* 0x000fe20000201400 */
[----:B------:R-:W-:Y:S01]  /*03e0*/  IMAD.MOV.U32 R38, RZ, RZ, R2 ;  /* 0x000000ffff267224 */ /* 0x000fe200078e0002 */
[----:B------:R-:W-:Y:S01]  /*03f0*/  IADD3 R3, R8, -0x3f2aaaab, RZ ;  /* 0xc0d5555508037810 */ /* 0x000fe20007ffe0ff */
[----:B------:R-:W-:Y:S01]  /*0400*/  FMUL R7, R7, 0.125 ;  /* 0x3e00000007077820 */ /* 0x000fe20000400000 */
[----:B------:R-:W-:-:S02]  /*0410*/  I2FP.F32.S32 R4, R2 ;  /* 0x0000000200047245 */ /* 0x000fc40000201400 */
[----:B------:R-:W-:Y:S01]  /*0420*/  LOP3.LUT R11, R3, 0xff800000, RZ, 0xc0, !PT ;  /* 0xff800000030b7812 */ /* 0x000fe200078ec0ff */
[----:B------:R-:W-:Y:S01]  /*0430*/  FMUL R3, R10, 0.125 ;  /* 0x3e0000000a037820 */ /* 0x000fe20000400000 */
[----:B------:R-:W-:Y:S01]  /*0440*/  FSETP.GEU.AND P2, PT, R7, 1.175494350822287508e-38, PT ;  /* 0x008000000700780b */ /* 0x000fe20003f4e000 */
[----:B------:R-:W-:Y:S01]  /*0450*/  FMUL R4, R4, 0.125 ;  /* 0x3e00000004047820 */ /* 0x000fe20000400000 */
[----:B------:R-:W-:Y:S01]  /*0460*/  ISETP.GT.AND P1, PT, R5, RZ, PT ;  /* 0x000000ff0500720c */ /* 0x000fe20003f24270 */
[----:B------:R-:W-:Y:S01]  /*0470*/  IMAD.IADD R13, R8, 0x1, -R11 ;  /* 0x00000001080d7824 */ /* 0x000fe200078e0a0b */
[----:B------:R-:W-:Y:S02]  /*0480*/  FSETP.GEU.AND P5, PT, R3, 1.175494350822287508e-38, PT ;  /* 0x008000000300780b */ /* 0x000fe40003fae000 */
[----:B------:R-:W-:Y:S01]  /*0490*/  FSETP.GEU.AND P4, PT, R4, 1.175494350822287508e-38, PT ;  /* 0x008000000400780b */ /* 0x000fe20003f8e000 */
[----:B------:R-:W-:Y:S01]  /*04a0*/  FADD R22, R13, -1 ;  /* 0xbf8000000d167421 */ /* 0x000fe20000000000 */
[----:B------:R-:W-:-:S02]  /*04b0*/  FSEL R10, RZ, -23, P0 ;  /* 0xc1b80000ff0a7808 */ /* 0x000fc40000000000 */
[----:B------:R-:W-:Y:S01]  /*04c0*/  I2FP.F32.S32 R11, R11 ;  /* 0x0000000b000b7245 */ /* 0x000fe20000201400 */
[C---:B------:R-:W-:Y:S01]  /*04d0*/  FFMA.FTZ R5, R22.reuse, -R23, 0.14084610342979431152 ;  /* 0x3e1039f616057423 */ /* 0x040fe20000010817 */
[----:B------:R-:W-:Y:S01]  /*04e0*/  ISETP.GT.AND P0, PT, R9, RZ, PT ;  /* 0x000000ff0900720c */ /* 0x000fe20003f04270 */
[----:B------:R-:W-:Y:S01]  /*04f0*/  @!P2 FMUL R7, R7, 8388608 ;  /* 0x4b0000000707a820 */ /* 0x000fe20000400000 */
[----:B------:R-:W-:Y:S01]  /*0500*/  IABS R19, R21 ;  /* 0x0000001500137213 */ /* 0x000fe20000000000 */
[C---:B------:R-:W-:Y:S01]  /*0510*/  FFMA.FTZ R5, R22.reuse, R5, -0.12148627638816833496 ;  /* 0xbdf8cdcc16057423 */ /* 0x040fe20000010005 */
[----:B------:R-:W-:Y:S01]  /*0520*/  FFMA.FTZ R9, R11, 1.1920928955078125e-07, R10 ;  /* 0x340000000b097823 */ /* 0x000fe2000001000a */
[----:B------:R-:W-:Y:S01]  /*0530*/  @!P5 FMUL R3, R3, 8388608 ;  /* 0x4b0000000303d820 */ /* 0x000fe20000400000 */
[----:B------:R-:W-:Y:S01]  /*0540*/  IADD3 R10, R7, -0x3f2aaaab, RZ ;  /* 0xc0d55555070a7810 */ /* 0x000fe20007ffe0ff */
[----:B------:R-:W-:Y:S01]  /*0550*/  FFMA.FTZ R5, R22, R5, 0.13980610668659210205 ;  /* 0x3e0f295516057423 */ /* 0x000fe20000010005 */
[----:B------:R-:W-:Y:S01]  /*0560*/  @!P4 FMUL R4, R4, 8388608 ;  /* 0x4b0000000404c820 */ /* 0x000fe20000400000 */
[----:B------:R-:W-:-:S02]  /*0570*/  FSEL R11, RZ, -23, P2 ;  /* 0xc1b80000ff0b7808 */ /* 0x000fc40001000000 */
[----:B------:R-:W-:Y:S01]  /*0580*/  FFMA.FTZ R5, R22, R5, -0.16684235632419586182 ;  /* 0xbe2ad8b916057423 */ /* 0x000fe20000010005 */
[----:B------:R-:W-:Y:S02]  /*0590*/  IADD3 R18, R3, -0x3f2aaaab, RZ ;  /* 0xc0d5555503127810 */ /* 0x000fe40007ffe0ff */
[----:B------:R-:W-:Y:S01]  /*05a0*/  IADD3 R15, R4, -0x3f2aaaab, RZ ;  /* 0xc0d55555040f7810 */ /* 0x000fe20007ffe0ff */
[----:B------:R-:W-:Y:S01]  /*05b0*/  FFMA.FTZ R5, R22, R5, 0.20012299716472625732 ;  /* 0x3e4ced0b16057423 */ /* 0x000fe20000010005 */
[----:B------:R-:W-:Y:S02]  /*05c0*/  LOP3.LUT R26, R10, 0xff800000, RZ, 0xc0, !PT ;  /* 0xff8000000a1a7812 */ /* 0x000fe400078ec0ff */
[----:B------:R-:W-:Y:S01]  /*05d0*/  LOP3.LUT R30, R18, 0xff800000, RZ, 0xc0, !PT ;  /* 0xff800000121e7812 */ /* 0x000fe200078ec0ff */
[C---:B------:R-:W-:Y:S01]  /*05e0*/  FFMA.FTZ R5, R22.reuse, R5, -0.24999669194221496582 ;  /* 0xbe7fff2216057423 */ /* 0x040fe20000010005 */
[----:B------:R-:W-:Y:S01]  /*05f0*/  LOP3.LUT R17, R15, 0xff800000, RZ, 0xc0, !PT ;  /* 0xff8000000f117812 */ /* 0x000fe200078ec0ff */
[----:B------:R-:W-:Y:S01]  /*0600*/  IMAD.MOV.U32 R18, RZ, RZ, R19 ;  /* 0x000000ffff127224 */ /* 0x000fe200078e0013 */
[----:B------:R-:W-:Y:S01]  /*0610*/  I2FP.F32.S32 R10, R26 ;  /* 0x0000001a000a7245 */ /* 0x000fe20000201400 */
[----:B------:R-:W-:Y:S01]  /*0620*/  FFMA.FTZ R5, R22, R5, 0.33333182334899902344 ;  /* 0x3eaaaa7816057423 */ /* 0x000fe20000010005 */
[----:B------:R-:W-:Y:S01]  /*0630*/  FSEL R15, RZ, -23, P5 ;  /* 0xc1b80000ff0f7808 */ /* 0x000fe20002800000 */
[----:B------:R-:W-:Y:S01]  /*0640*/  IMAD.IADD R26, R7, 0x1, -R26 ;  /* 0x00000001071a7824 */ /* 0x000fe200078e0a1a */
[----:B------:R-:W-:Y:S01]  /*0650*/  I2FP.F32.S32 R32, R30 ;  /* 0x0000001e00207245 */ /* 0x000fe20000201400 */
[----:B------:R-:W-:Y:S01]  /*0660*/  FFMA.FTZ R11, R10, 1.1920928955078125e-07, R11 ;  /* 0x340000000a0b7823 */ /* 0x000fe2000001000b */
[----:B------:R-:W-:Y:S01]  /*0670*/  I2FP.F32.S32 R28, R17 ;  /* 0x00000011001c7245 */ /* 0x000fe20000201400 */
[----:B------:R-:W-:Y:S01]  /*0680*/  IMAD.IADD R17, R4, 0x1, -R17 ;  /* 0x0000000104117824 */ /* 0x000fe200078e0a11 */
[----:B------:R-:W-:Y:S01]  /*0690*/  FADD R26, R26, -1 ;  /* 0xbf8000001a1a7421 */ /* 0x000fe20000000000 */
[----:B------:R-:W-:Y:S01]  /*06a0*/  FFMA.FTZ R10, R32, 1.1920928955078125e-07, R15 ;  /* 0x34000000200a7823 */ /* 0x000fe2000001000f */
[C---:B------:R-:W-:Y:S01]  /*06b0*/  FFMA.FTZ R15, R22.reuse, R5, -0.5 ;  /* 0xbf000000160f7423 */ /* 0x040fe20000010005 */
[----:B------:R-:W-:Y:S01]  /*06c0*/  IMAD.IADD R19, R3, 0x1, -R30 ;  /* 0x0000000103137824 */ /* 0x000fe200078e0a1e */
[----:B------:R-:W-:Y:S01]  /*06d0*/  FADD R30, R17, -1 ;  /* 0xbf800000111e7421 */ /* 0x000fe20000000000 */
[----:B------:R-:W-:Y:S01]  /*06e0*/  I2FP.F32.S32 R5, R18 ;  /* 0x0000001200057245 */ /* 0x000fe20000201400 */
[----:B------:R-:W-:Y:S01]  /*06f0*/  FMUL R15, R22, R15 ;  /* 0x0000000f160f7220 */ /* 0x000fe20000400000 */
[----:B------:R-:W-:Y:S01]  /*0700*/  FADD R32, R19, -1 ;  /* 0xbf80000013207421 */ /* 0x000fe20000000000 */
[----:B------:R-:W-:Y:S01]  /*0710*/  FFMA.FTZ R17, R30, -R23, 0.14084610342979431152 ;  /* 0x3e1039f61e117423 */ /* 0x000fe20000010817 */
[----:B------:R-:W-:Y:S01]  /*0720*/  FSEL R13, RZ, -23, P4 ;  /* 0xc1b80000ff0d7808 */ /* 0x000fe20002000000 */
[----:B------:R-:W-:Y:S01]  /*0730*/  FFMA.FTZ R22, R22, R15, R22 ;  /* 0x0000000f16167223 */ /* 0x000fe20000010016 */
[-C--:B------:R-:W-:Y:S01]  /*0740*/  FFMA.FTZ R15, R26, -R23.reuse, 0.14084610342979431152 ;  /* 0x3e1039f61a0f7423 */ /* 0x080fe20000010817 */
[----:B------:R-:W-:Y:S01]  /*0750*/  ISETP.GE.U32.AND P4, PT, R8, 0x7f800000, PT ;  /* 0x7f8000000800780c */ /* 0x000fe20003f86070 */
[----:B------:R-:W-:Y:S01]  /*0760*/  FMUL R5, R5, 0.125 ;  /* 0x3e00000005057820 */ /* 0x000fe20000400000 */
[----:B------:R-:W-:Y:S01]  /*0770*/  FFMA.FTZ R19, R32, -R23, 0.14084610342979431152 ;  /* 0x3e1039f620137423 */ /* 0x000fe20000010817 */
[----:B------:R-:W-:Y:S01]  /*0780*/  FFMA.FTZ R15, R26, R15, -0.12148627638816833496 ;  /* 0xbdf8cdcc1a0f7423 */ /* 0x000fe2000001000f */
[----:B------:R-:W-:Y:S01]  /*0790*/  FFMA.FTZ R17, R30, R17, -0.12148627638816833496 ;  /* 0xbdf8cdcc1e117423 */ /* 0x000fe20000010011 */
[----:B------:R-:W-:Y:S01]  /*07a0*/  FFMA.FTZ R9, R9, 0.69314718246459960938, R22 ;  /* 0x3f31721809097823 */ /* 0x000fe20000010016 */
[----:B------:R-:W-:Y:S01]  /*07b0*/  FFMA.FTZ R19, R32, R19, -0.12148627638816833496 ;  /* 0xbdf8cdcc20137423 */ /* 0x000fe20000010013 */
[C---:B------:R-:W-:Y:S01]  /*07c0*/  FSETP.GEU.AND P2, PT, R5.reuse, 1.175494350822287508e-38, PT ;  /* 0x008000000500780b */ /* 0x040fe20003f4e000 */
[----:B------:R-:W-:Y:S01]  /*07d0*/  FFMA.FTZ R15, R26, R15, 0.13980610668659210205 ;  /* 0x3e0f29551a0f7423 */ /* 0x000fe2000001000f */
[----:B------:R-:W-:Y:S01]  /*07e0*/  FFMA.FTZ R17, R30, R17, 0.13980610668659210205 ;  /* 0x3e0f29551e117423 */ /* 0x000fe20000010011 */
[----:B------:R-:W-:Y:S01]  /*07f0*/  FFMA.FTZ R19, R32, R19, 0.13980610668659210205 ;  /* 0x3e0f295520137423 */ /* 0x000fe20000010013 */
[----:B------:R-:W-:Y:S01]  /*0800*/  FFMA.FTZ R13, R28, 1.1920928955078125e-07, R13 ;  /* 0x340000001c0d7823 */ /* 0x000fe2000001000d */
[----:B------:R-:W-:Y:S01]  /*0810*/  FFMA.FTZ R15, R26, R15, -0.16684235632419586182 ;  /* 0xbe2ad8b91a0f7423 */ /* 0x000fe2000001000f */
[----:B------:R-:W-:Y:S01]  /*0820*/  FFMA.FTZ R17, R30, R17, -0.16684235632419586182 ;  /* 0xbe2ad8b91e117423 */ /* 0x000fe20000010011 */
[----:B------:R-:W-:Y:S01]  /*0830*/  @P4 IMAD.MOV.U32 R25, RZ, RZ, 0x7f800000 ;  /* 0x7f800000ff194424 */ /* 0x000fe200078e00ff */
[----:B------:R-:W-:Y:S01]  /*0840*/  FFMA.FTZ R19, R32, R19, -0.16684235632419586182 ;  /* 0xbe2ad8b920137423 */ /* 0x000fe20000010013 */
[----:B------:R-:W-:Y:S01]  /*0850*/  FFMA.FTZ R15, R26, R15, 0.20012299716472625732 ;  /* 0x3e4ced0b1a0f7423 */ /* 0x000fe2000001000f */
[----:B------:R-:W-:Y:S01]  /*0860*/  FFMA.FTZ R17, R30, R17, 0.20012299716472625732 ;  /* 0x3e4ced0b1e117423 */ /* 0x000fe20000010011 */
[----:B------:R-:W-:Y:S01]  /*0870*/  @P4 FFMA.FTZ R9, R8, R25, +INF ;  /* 0x7f80000008094423 */ /* 0x000fe20000010019 */
[----:B------:R-:W-:Y:S01]  /*0880*/  FFMA.FTZ R19, R32, R19, 0.20012299716472625732 ;  /* 0x3e4ced0b20137423 */ /* 0x000fe20000010013 */
[----:B------:R-:W-:Y:S01]  /*0890*/  FFMA.FTZ R15, R26, R15, -0.24999669194221496582 ;  /* 0xbe7fff221a0f7423 */ /* 0x000fe2000001000f */
[----:B------:R-:W-:Y:S01]  /*08a0*/  FFMA.FTZ R17, R30, R17, -0.24999669194221496582 ;  /* 0xbe7fff221e117423 */ /* 0x000fe20000010011 */
[----:B------:R-:W-:Y:S01]  /*08b0*/  @!P2 FMUL R5, R5, 8388608 ;  /* 0x4b0000000505a820 */ /* 0x000fe20000400000 */
[----:B------:R-:W-:Y:S01]  /*08c0*/  FFMA.FTZ R19, R32, R19, -0.24999669194221496582 ;  /* 0xbe7fff2220137423 */ /* 0x000fe20000010013 */
[----:B------:R-:W-:Y:S01]  /*08d0*/  FMUL.M8 R9, R9, 0.36067375540733337402 ;  /* 0x3eb8aa3b09097820 */ /* 0x000fe20000700000 */
[----:B------:R-:W-:Y:S01]  /*08e0*/  FFMA.FTZ R15, R26, R15, 0.33333182334899902344 ;  /* 0x3eaaaa781a0f7423 */ /* 0x000fe2000001000f */
[----:B------:R-:W-:Y:S01]  /*08f0*/  FFMA.FTZ R17, R30, R17, 0.33333182334899902344 ;  /* 0x3eaaaa781e117423 */ /* 0x000fe20000010011 */
[----:B------:R-:W-:Y:S01]  /*0900*/  IADD3 R28, R5, -0x3f2aaaab, RZ ;  /* 0xc0d55555051c7810 */ /* 0x000fe20007ffe0ff */
[----:B------:R-:W-:Y:S01]  /*0910*/  FFMA.FTZ R19, R32, R19, 0.33333182334899902344 ;  /* 0x3eaaaa7820137423 */ /* 0x000fe20000010013 */
[----:B------:R-:W-:Y:S01]  /*0920*/  FFMA.FTZ R15, R26, R15, -0.5 ;  /* 0xbf0000001a0f7423 */ /* 0x000fe2000001000f */
[----:B------:R-:W-:Y:S01]  /*0930*/  FFMA.FTZ R17, R30, R17, -0.5 ;  /* 0xbf0000001e117423 */ /* 0x000fe20000010011 */
[----:B------:R-:W0:Y:S01]  /*0940*/  F2I.S64.TRUNC R8, R9 ;  /* 0x0000000900087311 */ /* 0x000e22000020d900 */
[----:B------:R-:W-:Y:S01]  /*0950*/  LOP3.LUT R28, R28, 0xff800000, RZ, 0xc0, !PT ;  /* 0xff8000001c1c7812 */ /* 0x000fe200078ec0ff */
[----:B------:R-:W-:Y:S01]  /*0960*/  FFMA.FTZ R25, R32, R19, -0.5 ;  /* 0xbf00000020197423 */ /* 0x000fe20000010013 */
[----:B------:R-:W-:Y:S01]  /*0970*/  FMUL R15, R26, R15 ;  /* 0x0000000f1a0f7220 */ /* 0x000fe20000400000 */
[----:B------:R-:W-:Y:S01]  /*0980*/  FMUL R19, R30, R17 ;  /* 0x000000111e137220 */ /* 0x000fe20000400000 */
[----:B------:R-:W-:Y:S01]  /*0990*/  ISETP.GE.U32.AND P4, PT, R7, 0x7f800000, PT ;  /* 0x7f8000000700780c */ /* 0x000fe20003f86070 */
[----:B------:R-:W-:Y:S01]  /*09a0*/  IMAD.IADD R17, R5, 0x1, -R28 ;  /* 0x0000000105117824 */ /* 0x000fe200078e0a1c */
[----:B------:R-:W-:Y:S01]  /*09b0*/  FFMA.FTZ R26, R26, R15, R26 ;  /* 0x0000000f1a1a7223 */ /* 0x000fe2000001001a */
[----:B------:R-:W-:Y:S01]  /*09c0*/  FFMA.FTZ R22, R30, R19, R30 ;  /* 0x000000131e167223 */ /* 0x000fe2000001001e */
[----:B------:R-:W-:Y:S01]  /*09d0*/  IMAD R15, R57, 0x32, -R64 ;  /* 0x00000032390f7824 */ /* 0x000fe200078e0a40 */
[----:B------:R-:W-:Y:S01]  /*09e0*/  FADD R30, R17, -1 ;  /* 0xbf800000111e7421 */ /* 0x000fe20000000000 */
[----:B------:R-:W-:Y:S01]  /*09f0*/  FFMA.FTZ R11, R11, 0.69314718246459960938, R26 ;  /* 0x3f3172180b0b7823 */ /* 0x000fe2000001001a */
[----:B------:R-:W-:Y:S01]  /*0a00*/  FFMA.FTZ R17, R13, 0.69314718246459960938, R22 ;  /* 0x3f3172180d117823 */ /* 0x000fe20000010016 */
[----:B------:R-:W-:Y:S01]  /*0a10*/  IMAD.IADD R22, R14, 0x1, R15 ;  /* 0x000000010e167824 */ /* 0x000fe200078e020f */
[----:B------:R-:W-:Y:S01]  /*0a20*/  FFMA.FTZ R13, R30, -R23, 0.14084610342979431152 ;  /* 0x3e1039f61e0d7423 */ /* 0x000fe20000010817 */
[----:B------:R-:W-:Y:S01]  /*0a30*/  ISETP.GE.U32.AND P6, PT, R4, 0x7f800000, PT ;  /* 0x7f8000000400780c */ /* 0x000fe20003fc6070 */
[----:B------:R-:W-:Y:S01]  /*0a40*/  IMAD R19, R51, 0x32, -R20 ;  /* 0x0000003233137824 */ /* 0x000fe200078e0a14 */
[----:B0-----:R-:W-:Y:S01]  /*0a50*/  IADD3 R33, P5, R8, 0x8, RZ ;  /* 0x0000000808217810 */ /* 0x001fe20007fbe0ff */
[----:B------:R-:W-:Y:S01]  /*0a60*/  @P4 IMAD.MOV.U32 R26, RZ, RZ, 0x7f800000 ;  /* 0x7f800000ff1a4424 */ /* 0x000fe200078e00ff */
[----:B------:R-:W-:Y:S01]  /*0a70*/  IABS R8, R22 ;  /* 0x0000001600087213 */ /* 0x000fe20000000000 */
[----:B------:R-:W-:Y:S01]  /*0a80*/  FFMA.FTZ R13, R30, R13, -0.12148627638816833496 ;  /* 0xbdf8cdcc1e0d7423 */ /* 0x000fe2000001000d */
[----:B------:R-:W-:Y:S01]  /*0a90*/  FMUL R25, R32, R25 ;  /* 0x0000001920197220 */ /* 0x000fe20000400000 */
[----:B------:R-:W-:Y:S01]  /*0aa0*/  @P4 FFMA.FTZ R11, R7, R26, +INF ;  /* 0x7f800000070b4423 */ /* 0x000fe2000001001a */
[----:B------:R-:W-:Y:S01]  /*0ab0*/  IMAD.X R15, RZ, RZ, R9, P5 ;  /* 0x000000ffff0f7224 */ /* 0x000fe200028e0609 */
[C---:B------:R-:W-:Y:S01]  /*0ac0*/  FFMA.FTZ R13, R30.reuse, R13, 0.13980610668659210205 ;  /* 0x3e0f29551e0d7423 */ /* 0x040fe2000001000d */
[----:B------:R-:W-:Y:S01]  /*0ad0*/  IMAD.MOV.U32 R26, RZ, RZ, R8 ;  /* 0x000000ffff1a7224 */ /* 0x000fe200078e0008 */
[----:B------:R-:W-:Y:S01]  /*0ae0*/  FMUL.M8 R8, R11, 0.36067375540733337402 ;  /* 0x3eb8aa3b0b087820 */ /* 0x000fe20000700000 */
[----:B------:R-:W-:Y:S01]  /*0af0*/  ISETP.GE.U32.AND P5, PT, R3, 0x7f800000, PT ;  /* 0x7f8000000300780c */ /* 0x000fe20003fa6070 */
[----:B------:R-:W-:Y:S01]  /*0b00*/  FFMA.FTZ R13, R30, R13, -0.16684235632419586182 ;  /* 0xbe2ad8b91e0d7423 */ /* 0x000fe2000001000d */
[----:B------:R-:W-:Y:S01]  /*0b10*/  @P6 IMAD.MOV.U32 R11, RZ, RZ, 0x7f800000 ;  /* 0x7f800000ff0b6424 */ /* 0x000fe200078e00ff */
[----:B------:R-:W-:Y:S01]  /*0b20*/  I2FP.F32.S32 R7, R26 ;  /* 0x0000001a00077245 */ /* 0x000fe20000201400 */
[----:B------:R-:W-:Y:S01]  /*0b30*/  IMAD.IADD R19, R14, 0x1, R19 ;  /* 0x000000010e137824 */ /* 0x000fe200078e0213 */
[----:B------:R-:W-:Y:S01]  /*0b40*/  FFMA.FTZ R13, R30, R13, 0.20012299716472625732 ;  /* 0x3e4ced0b1e0d7423 */ /* 0x000fe2000001000d */
[----:B------:R-:W-:Y:S01]  /*0b50*/  @P6 FFMA.FTZ R17, R4, R11, +INF ;  /* 0x7f80000004116423 */ /* 0x000fe2000001000b */
[----:B------:R-:W-:Y:S01]  /*0b60*/  FFMA.FTZ R25, R32, R25, R32 ;  /* 0x0000001920197223 */ /* 0x000fe20000010020 */
[----:B------:R-:W-:Y:S01]  /*0b70*/  FMUL R7, R7, 0.125 ;  /* 0x3e00000007077820 */ /* 0x000fe20000400000 */
[----:B------:R-:W-:Y:S01]  /*0b80*/  FFMA.FTZ R13, R30, R13, -0.24999669194221496582 ;  /* 0xbe7fff221e0d7423 */ /* 0x000fe2000001000d */
[----:B------:R-:W0:Y:S01]  /*0b90*/  F2I.S64.TRUNC R8, R8 ;  /* 0x0000000800087311 */ /* 0x000e22000020d900 */
[----:B------:R-:W-:Y:S01]  /*0ba0*/  ISETP.GT.AND P4, PT, R19, RZ, PT ;  /* 0x000000ff1300720c */ /* 0x000fe20003f84270 */
[----:B------:R-:W-:Y:S01]  /*0bb0*/  FFMA.FTZ R19, R10, 0.69314718246459960938, R25 ;  /* 0x3f3172180a137823 */ /* 0x000fe20000010019 */
[----:B------:R-:W-:Y:S01]  /*0bc0*/  FSETP.GEU.AND P6, PT, R7, 1.175494350822287508e-38, PT ;  /* 0x008000000700780b */ /* 0x000fe20003fce000 */
[----:B------:R-:W-:Y:S01]  /*0bd0*/  FFMA.FTZ R13, R30, R13, 0.33333182334899902344 ;  /* 0x3eaaaa781e0d7423 */ /* 0x000fe2000001000d */
[----:B------:R-:W-:Y:S01]  /*0be0*/  FMUL.M8 R10, R17, 0.36067375540733337402 ;  /* 0x3eb8aa3b110a7820 */ /* 0x000fe20000700000 */
[----:B------:R-:W-:-:S02]  /*0bf0*/  FSEL R4, RZ, -23, P2 ;  /* 0xc1b80000ff047808 */ /* 0x000fc40001000000 */
[C---:B------:R-:W-:Y:S01]  /*0c00*/  FFMA.FTZ R11, R30.reuse, R13, -0.5 ;  /* 0xbf0000001e0b7423 */ /* 0x040fe2000001000d */
[----:B------:R-:W-:Y:S01]  /*0c10*/  I2FP.F32.S32 R13, R28 ;  /* 0x0000001c000d7245 */ /* 0x000fe20000201400 */
[----:B------:R-:W-:Y:S01]  /*0c20*/  @P5 IMAD.MOV.U32 R28, RZ, RZ, 0x7f800000 ;  /* 0x7f800000ff1c5424 */ /* 0x000fe200078e00ff */
[----:B------:R-:W-:Y:S01]  /*0c30*/  SEL R31, RZ, 0x10, !P1 ;  /* 0x00000010ff1f7807 */ /* 0x000fe20004800000 */
[----:B------:R-:W-:Y:S01]  /*0c40*/  FMUL R17, R30, R11 ;  /* 0x0000000b1e117220 */ /* 0x000fe20000400000 */
[----:B------:R-:W-:Y:S01]  /*0c50*/  SEL R25, RZ, 0x10, !P0 ;  /* 0x00000010ff197807 */ /* 0x000fe20004000000 */
[----:B------:R-:W1:Y:S01]  /*0c60*/  F2I.S64.TRUNC R10, R10 ;  /* 0x0000000a000a7311 */ /* 0x000e62000020d900 */
[----:B------:R-:W-:Y:S01]  /*0c70*/  @P5 FFMA.FTZ R19, R3, R28, +INF ;  /* 0x7f80000003135423 */ /* 0x000fe2000001001c */
[----:B------:R-:W-:Y:S01]  /*0c80*/  @!P6 FMUL R7, R7, 8388608 ;  /* 0x4b0000000707e820 */ /* 0x000fe20000400000 */
[----:B0-----:R-:W-:Y:S01]  /*0c90*/  IADD3 R32, P2, R8, 0x8, RZ ;  /* 0x0000000808207810 */ /* 0x001fe20007f5e0ff */
[----:B------:R-:W-:Y:S01]  /*0ca0*/  FFMA.FTZ R4, R13, 1.1920928955078125e-07, R4 ;  /* 0x340000000d047823 */ /* 0x000fe20000010004 */
[----:B------:R-:W-:Y:S01]  /*0cb0*/  FMUL.M8 R8, R19, 0.36067375540733337402 ;  /* 0x3eb8aa3b13087820 */ /* 0x000fe20000700000 */
[----:B------:R-:W-:Y:S01]  /*0cc0*/  SEL R13, RZ, 0x10, !P3 ;  /* 0x00000010ff0d7807 */ /* 0x000fe20005800000 */
[----:B------:R-:W-:Y:S01]  /*0cd0*/  FFMA.FTZ R17, R30, R17, R30 ;  /* 0x000000111e117223 */ /* 0x000fe2000001001e */
[----:B------:R-:W-:Y:S01]  /*0ce0*/  IADD3 R3, R7, -0x3f2aaaab, RZ ;  /* 0xc0d5555507037810 */ /* 0x000fe20007ffe0ff */
[----:B------:R-:W-:Y:S01]  /*0cf0*/  IMAD.X R56, RZ, RZ, R9, P2 ;  /* 0x000000ffff387224 */ /* 0x000fe200010e0609 */
[----:B------:R-:W-:Y:S01]  /*0d00*/  ISETP.GE.U32.AND P3, PT, R6, 0x8, PT ;  /* 0x000000080600780c */ /* 0x000fe20003f66070 */
[----:B------:R-:W0:Y:S01]  /*0d10*/  F2I.S64.TRUNC R8, R8 ;  /* 0x0000000800087311 */ /* 0x000e22000020d900 */
[----:B------:R-:W-:Y:S01]  /*0d20*/  LOP3.LUT R28, R3, 0xff800000, RZ, 0xc0, !PT ;  /* 0xff800000031c7812 */ /* 0x000fe200078ec0ff */
[----:B------:R-:W-:Y:S01]  /*0d30*/  FFMA.FTZ R40, R4, 0.69314718246459960938, R17 ;  /* 0x3f31721804287823 */ /* 0x000fe20000010011 */
[----:B------:R-:W-:Y:S01]  /*0d40*/  ISETP.LT.U32.AND P0, PT, R33, 0xf, PT ;  /* 0x0000000f2100780c */ /* 0x000fe20003f01070 */
[----:B------:R-:W-:Y:S01]  /*0d50*/  IMAD.SHL.U32 R17, R37, 0x2, RZ ;  /* 0x0000000225117824 */ /* 0x000fe200078e00ff */
[----:B-1----:R-:W-:Y:S01]  /*0d60*/  IADD3 R19, P1, R10, 0x8, RZ ;  /* 0x000000080a137810 */ /* 0x002fe20007f3e0ff */
[----:B------:R-:W-:Y:S01]  /*0d70*/  IMAD.IADD R3, R7, 0x1, -R28 ;  /* 0x0000000107037824 */ /* 0x000fe200078e0a1c */
[----:B------:R-:W-:-:S02]  /*0d80*/  ISETP.LT.AND.EX P0, PT, R15, RZ, PT, P0 ;  /* 0x000000ff0f00720c */ /* 0x000fc40003f01300 */
[----:B------:R-:W-:Y:S01]  /*0d90*/  ISETP.GE.U32.AND P2, PT, R24, 0x8, PT ;  /* 0x000000081800780c */ /* 0x000fe20003f46070 */
[----:B------:R-:W-:Y:S01]  /*0da0*/  FADD R10, R3, -1 ;  /* 0xbf800000030a7421 */ /* 0x000fe20000000000 */
[----:B------:R-:W-:Y:S01]  /*0db0*/  SEL R58, R15, RZ, P0 ;  /* 0x000000ff0f3a7207 */ /* 0x000fe20000000000 */
[----:B------:R-:W-:Y:S01]  /*0dc0*/  IMAD.X R11, RZ, RZ, R11, P1 ;  /* 0x000000ffff0b7224 */ /* 0x000fe200008e060b */
[----:B------:R-:W-:Y:S01]  /*0dd0*/  ISETP.LT.U32.AND P5, PT, R32, 0xf, PT ;  /* 0x0000000f2000780c */ /* 0x000fe20003fa1070 */
[----:B------:R-:W-:Y:S01]  /*0de0*/  FFMA.FTZ R3, R10, -R23, 0.14084610342979431152 ;  /* 0x3e1039f60a037423 */ /* 0x000fe20000010817 */
[----:B------:R-:W-:Y:S02]  /*0df0*/  ISETP.GE.U32.AND P1, PT, R38, 0x8, PT ;  /* 0x000000082600780c */ /* 0x000fe40003f26070 */
[----:B------:R-:W-:Y:S01]  /*0e00*/  @P3 SEL R6, R33, 0xf, P0 ;  /* 0x0000000f21063807 */ /* 0x000fe20000000000 */
[----:B------:R-:W-:Y:S01]  /*0e10*/  FFMA.FTZ R3, R10, R3, -0.12148627638816833496 ;  /* 0xbdf8cdcc0a037423 */ /* 0x000fe20000010003 */
[----:B------:R-:W-:-:S02]  /*0e20*/  SEL R58, R58, RZ, P3 ;  /* 0x000000ff3a3a7207 */ /* 0x000fc40001800000 */
[----:B0-----:R-:W-:Y:S01]  /*0e30*/  IADD3 R2, P3, R8, 0x8, RZ ;  /* 0x0000000808027810 */ /* 0x001fe20007f7e0ff */
[----:B------:R-:W-:Y:S01]  /*0e40*/  FFMA.FTZ R3, R10, R3, 0.13980610668659210205 ;  /* 0x3e0f29550a037423 */ /* 0x000fe20000010003 */
[----:B------:R-:W-:Y:S02]  /*0e50*/  ISETP.LT.AND.EX P5, PT, R56, RZ, PT, P5 ;  /* 0x000000ff3800720c */ /* 0x000fe40003fa1350 */
[----:B------:R-:W-:Y:S01]  /*0e60*/  ISETP.LT.U32.AND P0, PT, R19, 0xf, PT ;  /* 0x0000000f1300780c */ /* 0x000fe20003f01070 */
[----:B------:R-:W-:Y:S01]  /*0e70*/  FFMA.FTZ R3, R10, R3, -0.16684235632419586182 ;  /* 0xbe2ad8b90a037423 */ /* 0x000fe20000010003 */
[----:B------:R-:W-:Y:S01]  /*0e80*/  @P2 SEL R24, R32, 0xf, P5 ;  /* 0x0000000f20182807 */ /* 0x000fe20002800000 */
[----:B------:R-:W-:Y:S01]  /*0e90*/  IMAD.X R8, RZ, RZ, R9, P3 ;  /* 0x000000ffff087224 */ /* 0x000fe200018e0609 */
[----:B------:R-:W-:Y:S01]  /*0ea0*/  SEL R56, R56, RZ, P5 ;  /* 0x000000ff38387207 */ /* 0x000fe20002800000 */
[----:B------:R-:W-:Y:S01]  /*0eb0*/  FFMA.FTZ R3, R10, R3, 0.20012299716472625732 ;  /* 0x3e4ced0b0a037423 */ /* 0x000fe20000010003 */
[----:B------:R-:W-:-:S02]  /*0ec0*/  ISETP.LT.AND.EX P0, PT, R11, RZ, PT, P0 ;  /* 0x000000ff0b00720c */ /* 0x000fc40003f01300 */
[----:B------:R-:W-:Y:S01]  /*0ed0*/  ISETP.GE.U32.AND P5, PT, R29, 0x8, PT ;  /* 0x000000081d00780c */ /* 0x000fe20003fa6070 */
[C---:B------:R-:W-:Y:S01]  /*0ee0*/  FFMA.FTZ R3, R10.reuse, R3, -0.24999669194221496582 ;  /* 0xbe7fff220a037423 */ /* 0x040fe20000010003 */
[----:B------:R-:W-:Y:S02]  /*0ef0*/  ISETP.GE.U32.AND P3, PT, R5, 0x7f800000, PT ;  /* 0x7f8000000500780c */ /* 0x000fe40003f66070 */
[----:B------:R-:W-:Y:S01]  /*0f00*/  @P1 SEL R38, R19, 0xf, P0 ;  /* 0x0000000f13261807 */ /* 0x000fe20000000000 */
[----:B------:R-:W-:Y:S01]  /*0f10*/  FFMA.FTZ R9, R10, R3, 0.33333182334899902344 ;  /* 0x3eaaaa780a097423 */ /* 0x000fe20000010003 */
[----:B------:R-:W-:Y:S02]  /*0f20*/  SEL R65, R11, RZ, P0 ;  /* 0x000000ff0b417207 */ /* 0x000fe40000000000 */
[----:B------:R-:W-:Y:S01]  /*0f30*/  ISETP.LT.U32.AND P0, PT, R2, 0xf, PT ;  /* 0x0000000f0200780c */ /* 0x000fe20003f01070 */
[----:B------:R-:W-:Y:S01]  /*0f40*/  FFMA.FTZ R9, R10, R9, -0.5 ;  /* 0xbf0000000a097423 */ /* 0x000fe20000010009 */
[----:B------:R-:W-:-:S02]  /*0f50*/  SHF.R.U32.HI R15, RZ, 0x5, R37 ;  /* 0x00000005ff0f7819 */ /* 0x000fc40000011625 */
[----:B------:R-:W-:Y:S01]  /*0f60*/  ISETP.LT.AND.EX P0, PT, R8, RZ, PT, P0 ;  /* 0x000000ff0800720c */ /* 0x000fe20003f01300 */
[C---:B------:R-:W-:Y:S01]  /*0f70*/  FMUL R9, R10.reuse, R9 ;  /* 0x000000090a097220 */ /* 0x040fe20000400000 */
[----:B------:R-:W-:Y:S01]  /*0f80*/  SGXT.U32 R15, R15, 0x3 ;  /* 0x000000030f0f781a */ /* 0x000fe20000000000 */
[----:B------:R-:W-:Y:S01]  /*0f90*/  @P3 IMAD.MOV.U32 R4, RZ, RZ, 0x7f800000 ;  /* 0x7f800000ff043424 */ /* 0x000fe200078e00ff */
[----:B------:R-:W-:Y:S01]  /*0fa0*/  LOP3.LUT R36, R17, 0x3e, RZ, 0xc0, !PT ;  /* 0x0000003e11247812 */ /* 0x000fe200078ec0ff */
[----:B------:R-:W-:Y:S01]  /*0fb0*/  FFMA.FTZ R9, R10, R9, R10 ;  /* 0x000000090a097223 */ /* 0x000fe2000001000a */
[----:B------:R-:W-:Y:S01]  /*0fc0*/  @P5 SEL R29, R2, 0xf, P0 ;  /* 0x0000000f021d5807 */ /* 0x000fe20000000000 */
[----:B------:R-:W-:Y:S01]  /*0fd0*/  @P3 FFMA.FTZ R40, R5, R4, +INF ;  /* 0x7f80000005283423 */ /* 0x000fe20000010004 */
[----:B------:R-:W-:Y:S02]  /*0fe0*/  SEL R39, R8, RZ, P0 ;  /* 0x000000ff08277207 */ /* 0x000fe40000000000 */
[----:B------:R-:W-:-:S02]  /*0ff0*/  ISETP.GE.U32.AND P0, PT, R36, 0x32, PT ;  /* 0x000000322400780c */ /* 0x000fc40003f06070 */
[----:B------:R-:W-:Y:S02]  /*1000*/  LOP3.LUT R35, R15, R48, RZ, 0xfc, !PT ;  /* 0x000000300f237212 */ /* 0x000fe400078efcff */
[----:B------:R-:W-:Y:S02]  /*1010*/  FSEL R2, RZ, -23, P6 ;  /* 0xc1b80000ff027808 */ /* 0x000fe40003000000 */
[----:B------:R-:W-:Y:S01]  /*1020*/  I2FP.F32.S32 R3, R28 ;  /* 0x0000001c00037245 */ /* 0x000fe20000201400 */
[C---:B------:R-:W-:Y:S01]  /*1030*/  IMAD R4, R35.reuse, 0x32, R36 ;  /* 0x0000003223047824 */ /* 0x040fe200078e0224 */
[----:B------:R-:W-:Y:S02]  /*1040*/  ISETP.LT.AND P3, PT, R35, 0x190, !P0 ;  /* 0x000001902300780c */ /* 0x000fe40004761270 */
[----:B------:R-:W-:Y:S01]  /*1050*/  ISETP.GE.U32.AND P6, PT, R7, 0x7f800000, PT ;  /* 0x7f8000000700780c */ /* 0x000fe20003fc6070 */
[----:B------:R-:W-:Y:S01]  /*1060*/  FFMA.FTZ R2, R3, 1.1920928955078125e-07, R2 ;  /* 0x3400000003027823 */ /* 0x000fe20000010002 */
[----:B------:R-:W-:Y:S01]  /*1070*/  LEA.HI R19, R37, 0x18, RZ, 0x1b ;  /* 0x0000001825137811 */ /* 0x000fe200078fd8ff */
[----:B------:R-:W-:Y:S01]  /*1080*/  IMAD.WIDE R4, R4, R41, c[0x0][0x170] ;  /* 0x00005c0004047625 */ /* 0x000fe200078e0229 */
[----:B------:R-:W-:Y:S01]  /*1090*/  SEL R56, R56, RZ, P2 ;  /* 0x000000ff38387207 */ /* 0x000fe20001000000 */
[----:B------:R-:W-:Y:S01]  /*10a0*/  FFMA.FTZ R30, R2, 0.69314718246459960938, R9 ;  /* 0x3f317218021e7823 */ /* 0x000fe20000010009 */
[----:B------:R-:W-:Y:S01]  /*10b0*/  IADD3 R73, P2, R6, R13, RZ ;  /* 0x0000000d06497210 */ /* 0x000fe20007f5e0ff */
[----:B------:R-:W-:Y:S01]  /*10c0*/  CS2R R2, SRZ ;  /* 0x0000000000027805 */ /* 0x000fe2000001ff00 */
[C-C-:B------:R-:W-:Y:S01]  /*10d0*/  LOP3.LUT R34, R15.reuse, 0x8, R48.reuse, 0xfe, !PT ;  /* 0x000000080f227812 */ /* 0x140fe200078efe30 */
[----:B------:R-:W-:Y:S01]  /*10e0*/  IMAD.IADD R32, R48, 0x1, R19 ;  /* 0x0000000130207824 */ /* 0x000fe200078e0213 */
[----:B------:R-:W-:-:S02]  /*10f0*/  LOP3.LUT R33, R15, 0x10, R48, 0xfe, !PT ;  /* 0x000000100f217812 */ /* 0x000fc400078efe30 */
[----:B------:R-:W-:Y:S01]  /*1100*/  IADD3.X R58, RZ, R58, RZ, P2, !PT ;  /* 0x0000003aff3a7210 */ /* 0x000fe200017fe4ff */
[----:B------:R0:W2:Y:S01]  /*1110*/  @P3 LDG.E.64 R2, [R4.64] ;  /* 0x0000000404023981 */ /* 0x0000a2000c1e1b00 */
[C---:B------:R-:W-:Y:S01]  /*1120*/  ISETP.LT.AND P2, PT, R34.reuse, 0x190, !P0 ;  /* 0x000001902200780c */ /* 0x040fe20004741270 */
[----:B------:R-:W-:Y:S01]  /*1130*/  @P6 IMAD.MOV.U32 R8, RZ, RZ, 0x7f800000 ;  /* 0x7f800000ff086424 */ /* 0x000fe200078e00ff */
[----:B------:R-:W-:Y:S02]  /*1140*/  SEL R65, R65, RZ, P1 ;  /* 0x000000ff41417207 */ /* 0x000fe40000800000 */
[C---:B------:R-:W-:Y:S01]  /*1150*/  ISETP.LT.AND P1, PT, R33.reuse, 0x190, !P0 ;  /* 0x000001902100780c */ /* 0x040fe20004721270 */
[--C-:B------:R-:W-:Y:S01]  /*1160*/  IMAD R10, R34, 0x32, R36.reuse ;  /* 0x00000032220a7824 */ /* 0x100fe200078e0224 */
[----:B------:R-:W-:Y:S01]  /*1170*/  ISETP.LT.AND P0, PT, R32, 0x190, !P0 ;  /* 0x000001902000780c */ /* 0x000fe20004701270 */
[----:B------:R-:W-:Y:S01]  /*1180*/  IMAD R13, R33, 0x32, R36 ;  /* 0x00000032210d7824 */ /* 0x000fe200078e0224 */
[----:B------:R-:W-:Y:S01]  /*1190*/  SEL R44, RZ, 0x10, !P4 ;  /* 0x00000010ff2c7807 */ /* 0x000fe20006000000 */
[----:B0-----:R-:W-:Y:S01]  /*11a0*/  IMAD R5, R47, 0x32, -R12 ;  /* 0x000000322f057824 */ /* 0x001fe200078e0a0c */
[----:B------:R-:W-:Y:S01]  /*11b0*/  IADD3 R42, P4, R24, R25, RZ ;  /* 0x00000019182a7210 */ /* 0x000fe20007f9e0ff */
[----:B------:R-:W-:-:S02]  /*11c0*/  @P6 FFMA.FTZ R30, R7, R8, +INF ;  /* 0x7f800000071e6423 */ /* 0x000fc40000010008 */
[----:B------:R-:W-:Y:S01]  /*11d0*/  IMAD.IADD R5, R14, 0x1, R5 ;  /* 0x000000010e057824 */ /* 0x000fe200078e0205 */
[----:B------:R-:W-:Y:S01]  /*11e0*/  CS2R R6, SRZ ;  /* 0x0000000000067805 */ /* 0x000fe2000001ff00 */
[----:B------:R-:W-:Y:S01]  /*11f0*/  IMAD R24, R32, 0x32, R36 ;  /* 0x0000003220187824 */ /* 0x000fe200078e0224 */
[----:B------:R-:W-:Y:S01]  /*1200*/  CS2R R8, SRZ ;  /* 0x0000000000087805 */ /* 0x000fe2000001ff00 */
[----:B------:R-:W-:Y:S01]  /*1210*/  IMAD.WIDE R10, R10, R41, c[0x0][0x170] ;  /* 0x00005c000a0a7625 */ /* 0x000fe200078e0229 */
[----:B------:R-:W-:Y:S02]  /*1220*/  IABS R28, R5 ;  /* 0x00000005001c7213 */ /* 0x000fe40000000000 */
[----:B------:R-:W-:Y:S01]  /*1230*/  CS2R R4, SRZ ;  /* 0x0000000000047805 */ /* 0x000fe2000001ff00 */
[-C--:B------:R-:W-:Y:S01]  /*1240*/  IMAD.WIDE R12, R13, R41.reuse, c[0x0][0x170] ;  /* 0x00005c000d0c7625 */ /* 0x080fe200078e0229 */
[----:B------:R0:W3:Y:S03]  /*1250*/  @P2 LDG.E.64 R6, [R10.64] ;  /* 0x000000040a062981 */ /* 0x0000e6000c1e1b00 */
[----:B------:R-:W-:Y:S01]  /*1260*/  IMAD.WIDE R24, R24, R41, c[0x0][0x170] ;  /* 0x00005c0018187625 */ /* 0x000fe200078e0229 */
[----:B------:R1:W4:Y:S04]  /*1270*/  @P1 LDG.E.64 R8, [R12.64] ;  /* 0x000000040c081981 */ /* 0x000328000c1e1b00 */
[----:B------:R0:W2:Y:S01]  /*1280*/  @P0 LDG.E.64 R4, [R24.64] ;  /* 0x0000000418040981 */ /* 0x0000a2000c1e1b00 */
[----:B------:R-:W-:Y:S01]  /*1290*/  IMAD.X R56, RZ, RZ, R56, P4 ;  /* 0x000000ffff387224 */ /* 0x000fe200020e0638 */
[----:B------:R-:W-:-:S02]  /*12a0*/  IADD3 R43, P4, R38, R31, RZ ;  /* 0x0000001f262b7210 */ /* 0x000fc40007f9e0ff */
[----:B------:R-:W-:Y:S01]  /*12b0*/  I2FP.F32.S32 R31, R28 ;  /* 0x0000001c001f7245 */ /* 0x000fe20000201400 */
[----:B-1----:R-:W-:Y:S01]  /*12c0*/  FMUL.M8 R12, R40, 0.36067375540733337402 ;  /* 0x3eb8aa3b280c7820 */ /* 0x002fe20000700000 */
[----:B------:R-:W-:Y:S01]  /*12d0*/  SHF.R.U32.HI R41, RZ, 0x1a, R58 ;  /* 0x0000001aff297819 */ /* 0x000fe2000001163a */
[----:B------:R-:W-:Y:S01]  /*12e0*/  IMAD.X R65, RZ, RZ, R65, P4 ;  /* 0x000000ffff417224 */ /* 0x000fe200020e0641 */
[----:B------:R-:W-:Y:S01]  /*12f0*/  SHF.R.U32.HI R71, RZ, 0x1a, R56 ;  /* 0x0000001aff477819 */ /* 0x000fe20000011638 */
[----:B------:R-:W-:Y:S01]  /*1300*/  FMUL R31, R31, 0.125 ;  /* 0x3e0000001f1f7820 */ /* 0x000fe20000400000 */
[----:B0-----:R-:W-:Y:S01]  /*1310*/  LOP3.LUT R10, R41, 0x20, RZ, 0xc0, !PT ;  /* 0x00000020290a7812 */ /* 0x001fe200078ec0ff */
[----:B------:R-:W0:Y:S01]  /*1320*/  F2I.S64.TRUNC R12, R12 ;  /* 0x0000000c000c7311 */ /* 0x000e22000020d900 */
[----:B------:R-:W-:Y:S02]  /*1330*/  SHF.R.U32.HI R50, RZ, 0x1a, R65 ;  /* 0x0000001aff327819 */ /* 0x000fe40000011641 */
[----:B------:R-:W-:-:S02]  /*1340*/  LOP3.LUT R71, R71, 0x20, RZ, 0xc0, !PT ;  /* 0x0000002047477812 */ /* 0x000fc400078ec0ff */
[----:B------:R-:W-:Y:S02]  /*1350*/  IADD3 R73, P4, R10, R73, RZ ;  /* 0x000000490a497210 */ /* 0x000fe40007f9e0ff */
[----:B------:R-:W-:Y:S02]  /*1360*/  FSETP.GEU.AND P6, PT, R31, 1.175494350822287508e-38, PT ;  /* 0x008000001f00780b */ /* 0x000fe40003fce000 */
[----:B------:R-:W-:Y:S02]  /*1370*/  SEL R39, R39, RZ, P5 ;  /* 0x000000ff27277207 */ /* 0x000fe40002800000 */
[----:B------:R-:W-:Y:S02]  /*1380*/  LOP3.LUT R50, R50, 0x20, RZ, 0xc0, !PT ;  /* 0x0000002032327812 */ /* 0x000fe400078ec0ff */
[----:B------:R-:W-:Y:S01]  /*1390*/  IADD3 R71, P5, R71, R42, RZ ;  /* 0x0000002a47477210 */ /* 0x000fe20007fbe0ff */
[----:B------:R-:W-:Y:S01]  /*13a0*/  IMAD.X R58, RZ, RZ, R58, P4 ;  /* 0x000000ffff3a7224 */ /* 0x000fe200020e063a */
[----:B------:R-:W-:Y:S01]  /*13b0*/  IADD3 R50, P4, R50, R43, RZ ;  /* 0x0000002b32327210 */ /* 0x000fe20007f9e0ff */
[----:B------:R-:W-:-:S02]  /*13c0*/  FMUL.M8 R10, R30, 0.36067375540733337402 ;  /* 0x3eb8aa3b1e0a7820 */ /* 0x000fc40000700000 */
[----:B------:R-:W-:Y:S01]  /*13d0*/  IMAD.X R56, RZ, RZ, R56, P5 ;  /* 0x000000ffff387224 */ /* 0x000fe200028e0638 */
[----:B------:R-:W-:Y:S01]  /*13e0*/  IADD3 R44, P5, R29, R44, RZ ;  /* 0x0000002c1d2c7210 */ /* 0x000fe20007fbe0ff */
[----:B------:R-:W-:Y:S01]  /*13f0*/  IMAD.X R65, RZ, RZ, R65, P4 ;  /* 0x000000ffff417224 */ /* 0x000fe200020e0641 */
[----:B------:R-:W-:Y:S01]  /*1400*/  IADD3 R24, R27, 0x1c, RZ ;  /* 0x0000001c1b187810 */ /* 0x000fe20007ffe0ff */
[----:B------:R-:W1:Y:S01]  /*1410*/  F2I.S64.TRUNC R10, R10 ;  /* 0x0000000a000a7311 */ /* 0x000e62000020d900 */
[----:B0-----:R-:W-:Y:S01]  /*1420*/  IADD3 R27, P4, R12, 0x8, RZ ;  /* 0x000000080c1b7810 */ /* 0x001fe20007f9e0ff */
[----:B------:R-:W-:Y:S01]  /*1430*/  @!P6 FMUL R31, R31, 8388608 ;  /* 0x4b0000001f1fe820 */ /* 0x000fe20000400000 */
[----:B------:R-:W-:Y:S01]  /*1440*/  IMAD.X R43, RZ, RZ, R39, P5 ;  /* 0x000000ffff2b7224 */ /* 0x000fe200028e0627 */
[----:B------:R-:W-:Y:S01]  /*1450*/  ISETP.GE.U32.AND P5, PT, R18, 0x8, PT ;  /* 0x000000081200780c */ /* 0x000fe20003fa6070 */
[----:B------:R-:W-:-:S04]  /*1460*/  IMAD.HI R45, R24, 0x51eb851f, RZ ;  /* 0x51eb851f182d7827 */ /* 0x000fc800078e02ff */
[----:B------:R-:W-:Y:S01]  /*1470*/  IMAD.X R25, RZ, RZ, R13, P4 ;  /* 0x000000ffff197224 */ /* 0x000fe200020e060d */
[----:B------:R-:W-:Y:S02]  /*1480*/  IADD3 R13, R31, -0x3f2aaaab, RZ ;  /* 0xc0d555551f0d7810 */ /* 0x000fe40007ffe0ff */
[----:B------:R-:W-:Y:S02]  /*1490*/  ISETP.LT.U32.AND P4, PT, R27, 0xf, PT ;  /* 0x0000000f1b00780c */ /* 0x000fe40003f81070 */
[----:B------:R-:W-:Y:S02]  /*14a0*/  SHF.R.U32.HI R12, RZ, 0x1f, R45 ;  /* 0x0000001fff0c7819 */ /* 0x000fe4000001162d */
[----:B------:R-:W-:Y:S02]  /*14b0*/  LOP3.LUT R30, R13, 0xff800000, RZ, 0xc0, !PT ;  /* 0xff8000000d1e7812 */ /* 0x000fe400078ec0ff */
[----:B------:R-:W-:Y:S02]  /*14c0*/  ISETP.LT.AND.EX P4, PT, R25, RZ, PT, P4 ;  /* 0x000000ff1900720c */ /* 0x000fe40003f81340 */
[----:B------:R-:W-:Y:S01]  /*14d0*/  LEA.HI.SX32 R45, R45, R12, 0x1c ;  /* 0x0000000c2d2d7211 */ /* 0x000fe200078fe2ff */
[----:B------:R-:W-:Y:S01]  /*14e0*/  IMAD.IADD R12, R31, 0x1, -R30 ;  /* 0x000000011f0c7824 */ /* 0x000fe200078e0a1e */
[----:B------:R-:W-:-:S02]  /*14f0*/  SEL R25, R25, RZ, P4 ;  /* 0x000000ff19197207 */ /* 0x000fc40002000000 */
[----:B------:R-:W-:Y:S02]  /*1500*/  @P5 SEL R18, R27, 0xf, P4 ;  /* 0x0000000f1b125807 */ /* 0x000fe40002000000 */
[----:B-1----:R-:W-:Y:S01]  /*1510*/  IADD3 R27, P4, R10, 0x8, RZ ;  /* 0x000000080a1b7810 */ /* 0x002fe20007f9e0ff */
[----:B------:R-:W-:Y:S01]  /*1520*/  IMAD R13, R45, 0x32, -R24 ;  /* 0x000000322d0d7824 */ /* 0x000fe200078e0a18 */
[----:B------:R-:W-:-:S03]  /*1530*/  FADD R38, R12, -1 ;  /* 0xbf8000000c267421 */ /* 0x000fc60000000000 */
[----:B------:R-:W-:Y:S01]  /*1540*/  IMAD.X R10, RZ, RZ, R11, P4 ;  /* 0x000000ffff0a7224 */ /* 0x000fe200020e060b */
[----:B------:R-:W-:Y:S01]  /*1550*/  FFMA.FTZ R11, R38, -R23, 0.14084610342979431152 ;  /* 0x3e1039f6260b7423 */ /* 0x000fe20000010817 */
[----:B------:R-:W-:Y:S01]  /*1560*/  IMAD.IADD R13, R14, 0x1, R13 ;  /* 0x000000010e0d7824 */ /* 0x000fe200078e020d */
[----:B------:R-:W-:Y:S02]  /*1570*/  SEL R24, R25, RZ, P5 ;  /* 0x000000ff19187207 */ /* 0x000fe40002800000 */
[----:B------:R-:W-:Y:S01]  /*1580*/  FFMA.FTZ R11, R38, R11, -0.12148627638816833496 ;  /* 0xbdf8cdcc260b7423 */ /* 0x000fe2000001000b */
[----:B------:R-:W-:Y:S02]  /*1590*/  ISETP.GE.U32.AND P5, PT, R26, 0x8, PT ;  /* 0x000000081a00780c */ /* 0x000fe40003fa6070 */
[----:B------:R-:W-:Y:S01]  /*15a0*/  IABS R25, R13 ;  /* 0x0000000d00197213 */ /* 0x000fe20000000000 */
[----:B------:R-:W-:Y:S01]  /*15b0*/  FFMA.FTZ R13, R38, R11, 0.13980610668659210205 ;  /* 0x3e0f2955260d7423 */ /* 0x000fe2000001000b */
[----:B------:R-:W-:-:S02]  /*15c0*/  ISETP.LT.U32.AND P4, PT, R27, 0xf, PT ;  /* 0x0000000f1b00780c */ /* 0x000fc40003f81070 */
[----:B------:R-:W-:Y:S01]  /*15d0*/  I2FP.F32.S32 R11, R25 ;  /* 0x00000019000b7245 */ /* 0x000fe20000201400 */
[----:B------:R-:W-:Y:S01]  /*15e0*/  FFMA.FTZ R13, R38, R13, -0.16684235632419586182 ;  /* 0xbe2ad8b9260d7423 */ /* 0x000fe2000001000d */
[----:B------:R-:W-:-:S03]  /*15f0*/  ISETP.LT.AND.EX P4, PT, R10, RZ, PT, P4 ;  /* 0x000000ff0a00720c */ /* 0x000fc60003f81340 */
[----:B------:R-:W-:Y:S01]  /*1600*/  FMUL R11, R11, 0.125 ;  /* 0x3e0000000b0b7820 */ /* 0x000fe20000400000 */
[----:B------:R-:W-:Y:S01]  /*1610*/  SEL R12, R10, RZ, P4 ;  /* 0x000000ff0a0c7207 */ /* 0x000fe20002000000 */
[C---:B------:R-:W-:Y:S01]  /*1620*/  FFMA.FTZ R13, R38.reuse, R13, 0.20012299716472625732 ;  /* 0x3e4ced0b260d7423 */ /* 0x040fe2000001000d */
[----:B------:R-:W-:Y:S02]  /*1630*/  @P5 SEL R26, R27, 0xf, P4 ;  /* 0x0000000f1b1a5807 */ /* 0x000fe40002000000 */
[----:B------:R-:W-:Y:S01]  /*1640*/  FSETP.GEU.AND P4, PT, R11, 1.175494350822287508e-38, PT ;  /* 0x008000000b00780b */ /* 0x000fe20003f8e000 */
[----:B------:R-:W-:-:S04]  /*1650*/  FFMA.FTZ R13, R38, R13, -0.24999669194221496582 ;  /* 0xbe7fff22260d7423 */ /* 0x000fc8000001000d */
[----:B------:R-:W-:Y:S01]  /*1660*/  FFMA.FTZ R13, R38, R13, 0.33333182334899902344 ;  /* 0x3eaaaa78260d7423 */ /* 0x000fe2000001000d */
[----:B------:R-:W-:-:S03]  /*1670*/  FSEL R10, RZ, -23, P6 ;  /* 0xc1b80000ff0a7808 */ /* 0x000fc60003000000 */
[----:B------:R-:W-:Y:S01]  /*1680*/  FFMA.FTZ R27, R38, R13, -0.5 ;  /* 0xbf000000261b7423 */ /* 0x000fe2000001000d */
[----:B------:R-:W-:Y:S02]  /*1690*/  I2FP.F32.S32 R13, R30 ;  /* 0x0000001e000d7245 */ /* 0x000fe40000201400 */
[----:B------:R-:W-:Y:S01]  /*16a0*/  ISETP.GE.U32.AND P6, PT, R31, 0x7f800000, PT ;  /* 0x7f8000001f00780c */ /* 0x000fe20003fc6070 */
[----:B------:R-:W-:Y:S02]  /*16b0*/  @!P4 FMUL R11, R11, 8388608 ;  /* 0x4b0000000b0bc820 */ /* 0x000fe40000400000 */
[----:B------:R-:W-:-:S03]  /*16c0*/  FFMA.FTZ R10, R13, 1.1920928955078125e-07, R10 ;  /* 0x340000000d0a7823 */ /* 0x000fc6000001000a */
[----:B------:R-:W-:Y:S01]  /*16d0*/  IADD3 R13, R11, -0x3f2aaaab, RZ ;  /* 0xc0d555550b0d7810 */ /* 0x000fe20007ffe0ff */
[----:B------:R-:W-:-:S03]  /*16e0*/  FMUL R27, R38, R27 ;  /* 0x0000001b261b7220 */ /* 0x000fc60000400000 */
[----:B------:R-:W-:Y:S01]  /*16f0*/  LOP3.LUT R30, R13, 0xff800000, RZ, 0xc0, !PT ;  /* 0xff8000000d1e7812 */ /* 0x000fe200078ec0ff */
[----:B------:R-:W-:Y:S02]  /*1700*/  FFMA.FTZ R27, R38, R27, R38 ;  /* 0x0000001b261b7223 */ /* 0x000fe40000010026 */
[----:B------:R-:W-:Y:S02]  /*1710*/  @P6 IMAD.MOV.U32 R38, RZ, RZ, 0x7f800000 ;  /* 0x7f800000ff266424 */ /* 0x000fe400078e00ff */
[----:B------:R-:W-:Y:S01]  /*1720*/  IMAD.IADD R13, R11, 0x1, -R30 ;  /* 0x000000010b0d7824 */ /* 0x000fe200078e0a1e */
[----:B------:R-:W-:Y:S01]  /*1730*/  FFMA.FTZ R10, R10, 0.69314718246459960938, R27 ;  /* 0x3f3172180a0a7823 */ /* 0x000fe2000001001b */
[----:B------:R-:W-:Y:S02]  /*1740*/  @P6 FFMA.FTZ R10, R31, R38, +INF ;  /* 0x7f8000001f0a6423 */ /* 0x000fe40000010026 */
[----:B------:R-:W-:-:S04]  /*1750*/  FADD R38, R13, -1 ;  /* 0xbf8000000d267421 */ /* 0x000fc80000000000 */
[----:B------:R-:W-:-:S04]  /*1760*/  FFMA.FTZ R23, R38, -R23, 0.14084610342979431152 ;  /* 0x3e1039f626177423 */ /* 0x000fc80000010817 */
[----:B------:R-:W-:-:S04]  /*1770*/  FFMA.FTZ R23, R38, R23, -0.12148627638816833496 ;  /* 0xbdf8cdcc26177423 */ /* 0x000fc80000010017 */
[----:B------:R-:W-:-:S04]  /*1780*/  FFMA.FTZ R23, R38, R23, 0.13980610668659210205 ;  /* 0x3e0f295526177423 */ /* 0x000fc80000010017 */
[----:B------:R-:W-:-:S04]  /*1790*/  FFMA.FTZ R23, R38, R23, -0.16684235632419586182 ;  /* 0xbe2ad8b926177423 */ /* 0x000fc80000010017 */
[----:B------:R-:W-:-:S04]  /*17a0*/  FFMA.FTZ R23, R38, R23, 0.20012299716472625732 ;  /* 0x3e4ced0b26177423 */ /* 0x000fc80000010017 */
[----:B------:R-:W-:-:S04]  /*17b0*/  FFMA.FTZ R23, R38, R23, -0.24999669194221496582 ;  /* 0xbe7fff2226177423 */ /* 0x000fc80000010017 */
[----:B------:R-:W-:Y:S01]  /*17c0*/  FFMA.FTZ R23, R38, R23, 0.33333182334899902344 ;  /* 0x3eaaaa7826177423 */ /* 0x000fe20000010017 */
[----:B------:R-:W-:-:S03]  /*17d0*/  I2FP.F32.S32 R30, R30 ;  /* 0x0000001e001e7245 */ /* 0x000fc60000201400 */
[----:B------:R-:W-:Y:S01]  /*17e0*/  FFMA.FTZ R23, R38, R23, -0.5 ;  /* 0xbf00000026177423 */ /* 0x000fe20000010017 */
[----:B------:R-:W-:-:S03]  /*17f0*/  FSEL R13, RZ, -23, P4 ;  /* 0xc1b80000ff0d7808 */ /* 0x000fc60002000000 */
[----:B------:R-:W-:Y:S02]  /*1800*/  FMUL R23, R38, R23 ;  /* 0x0000001726177220 */ /* 0x000fe40000400000 */
[----:B------:R-:W-:Y:S02]  /*1810*/  FFMA.FTZ R13, R30, 1.1920928955078125e-07, R13 ;  /* 0x340000001e0d7823 */ /* 0x000fe4000001000d */
[----:B------:R-:W-:Y:S01]  /*1820*/  FFMA.FTZ R38, R38, R23, R38 ;  /* 0x0000001726267223 */ /* 0x000fe20000010026 */
[----:B------:R-:W-:Y:S02]  /*1830*/  SHF.R.U32.HI R23, RZ, 0x1a, R43 ;  /* 0x0000001aff177819 */ /* 0x000fe4000001162b */
[----:B------:R-:W-:Y:S01]  /*1840*/  ISETP.GE.U32.AND P6, PT, R11, 0x7f800000, PT ;  /* 0x7f8000000b00780c */ /* 0x000fe20003fc6070 */
[----:B------:R-:W-:Y:S01]  /*1850*/  FFMA.FTZ R27, R13, 0.69314718246459960938, R38 ;  /* 0x3f3172180d1b7823 */ /* 0x000fe20000010026 */
[----:B------:R-:W-:Y:S02]  /*1860*/  LOP3.LUT R13, R23, 0x20, RZ, 0xc0, !PT ;  /* 0x00000020170d7812 */ /* 0x000fe400078ec0ff */
[----:B------:R-:W-:-:S02]  /*1870*/  LOP3.LUT R40, R17, 0x1fe, RZ, 0xc0, !PT ;  /* 0x000001fe11287812 */ /* 0x000fc400078ec0ff */
[----:B------:R-:W-:Y:S02]  /*1880*/  IADD3 R44, P4, R13, R44, RZ ;  /* 0x0000002c0d2c7210 */ /* 0x000fe40007f9e0ff */
[C---:B------:R-:W-:Y:S02]  /*1890*/  LOP3.LUT R13, R40.reuse, 0x200, RZ, 0xfc, !PT ;  /* 0x00000200280d7812 */ /* 0x040fe400078efcff */
[----:B------:R-:W-:Y:S02]  /*18a0*/  LEA.HI R66, R37, R48, RZ, 0x1a ;  /* 0x0000003025427211 */ /* 0x000fe400078fd0ff */
[----:B------:R-:W-:Y:S01]  /*18b0*/  SHF.R.U32.HI R13, RZ, 0x3, R13 ;  /* 0x00000003ff0d7819 */ /* 0x000fe2000001160d */
[----:B------:R-:W-:Y:S01]  /*18c0*/  @P6 IMAD.MOV.U32 R30, RZ, RZ, 0x7f800000 ;  /* 0x7f800000ff1e6424 */ /* 0x000fe200078e00ff */
[----:B------:R-:W-:Y:S02]  /*18d0*/  LOP3.LUT R23, R40, 0x400, RZ, 0xfc, !PT ;  /* 0x0000040028177812 */ /* 0x000fe400078efcff */
[----:B------:R-:W-:Y:S01]  /*18e0*/  LOP3.LUT R13, R13, 0x78, RZ, 0xc0, !PT ;  /* 0x000000780d0d7812 */ /* 0x000fe200078ec0ff */
[----:B------:R-:W-:Y:S01]  /*18f0*/  @P6 FFMA.FTZ R27, R11, R30, +INF ;  /* 0x7f8000000b1b6423 */ /* 0x000fe2000001001e */
[----:B------:R-:W-:-:S02]  /*1900*/  IADD3 R66, R66, 0x1c, RZ ;  /* 0x0000001c42427810 */ /* 0x000fc40007ffe0ff */
[----:B------:R-:W-:Y:S01]  /*1910*/  SHF.R.U32.HI R11, RZ, 0x2, R37 ;  /* 0x00000002ff0b7819 */ /* 0x000fe20000011625 */
[----:B------:R-:W-:Y:S01]  /*1920*/  IMAD R39, R40, 0x4, R13 ;  /* 0x0000000428277824 */ /* 0x000fe200078e020d */
[----:B------:R-:W-:Y:S01]  /*1930*/  SHF.R.U32.HI R23, RZ, 0x3, R23 ;  /* 0x00000003ff177819 */ /* 0x000fe20000011617 */
[----:B------:R-:W-:Y:S01]  /*1940*/  IMAD R13, R45, 0x32, -R66 ;  /* 0x000000322d0d7824 */ /* 0x000fe200078e0a42 */
[----:B------:R-:W-:Y:S01]  /*1950*/  LOP3.LUT R11, R11, 0x38, RZ, 0xc0, !PT ;  /* 0x000000380b0b7812 */ /* 0x000fe200078ec0ff */
[----:B------:R-:W-:Y:S01]  /*1960*/  IMAD.X R43, RZ, RZ, R43, P4 ;  /* 0x000000ffff2b7224 */ /* 0x000fe200020e062b */
[----:B------:R-:W-:Y:S01]  /*1970*/  LOP3.LUT R23, R23, 0xb8, RZ, 0xc0, !PT ;  /* 0x000000b817177812 */ /* 0x000fe200078ec0ff */
[----:B------:R-:W-:Y:S01]  /*1980*/  IMAD.IADD R13, R14, 0x1, R13 ;  /* 0x000000010e0d7824 */ /* 0x000fe200078e020d */
[----:B------:R-:W-:Y:S01]  /*1990*/  ISETP.GT.AND P4, PT, R22, RZ, PT ;  /* 0x000000ff1600720c */ /* 0x000fe20003f84270 */
[----:B------:R-:W-:Y:S01]  /*19a0*/  FMUL.M8 R10, R10, 0.36067375540733337402 ;  /* 0x3eb8aa3b0a0a7820 */ /* 0x000fe20000700000 */
[----:B------:R-:W-:-:S02]  /*19b0*/  IMAD R38, R40, 0x4, R11 ;  /* 0x0000000428267824 */ /* 0x000fc400078e020b */
[----:B------:R-:W-:Y:S01]  /*19c0*/  IMAD R40, R40, 0x4, R23 ;  /* 0x0000000428287824 */ /* 0x000fe200078e0217 */
[----:B------:R-:W-:Y:S02]  /*19d0*/  SEL R23, RZ, 0x10, !P4 ;  /* 0x00000010ff177807 */ /* 0x000fe40006000000 */
[----:B------:R-:W-:Y:S01]  /*19e0*/  ISETP.GT.AND P4, PT, R13, RZ, PT ;  /* 0x000000ff0d00720c */ /* 0x000fe20003f84270 */
[----:B------:R-:W-:Y:S01]  /*19f0*/  FMUL.M8 R13, R27, 0.36067375540733337402 ;  /* 0x3eb8aa3b1b0d7820 */ /* 0x000fe20000700000 */
[----:B------:R-:W0:Y:S01]  /*1a00*/  F2I.S64.TRUNC R10, R10 ;  /* 0x0000000a000a7311 */ /* 0x000e22000020d900 */
[----:B------:R-:W-:Y:S02]  /*1a10*/  SEL R67, R12, RZ, P5 ;  /* 0x000000ff0c437207 */ /* 0x000fe40002800000 */
[----:B------:R-:W-:-:S05]  /*1a20*/  IADD3 R52, P5, R26, R23, RZ ;  /* 0x000000171a347210 */ /* 0x000fca0007fbe0ff */
[----:B------:R-:W1:Y:S01]  /*1a30*/  F2I.S64.TRUNC R12, R13 ;  /* 0x0000000d000c7311 */ /* 0x000e62000020d900 */
[----:B------:R-:W-:Y:S01]  /*1a40*/  ISETP.GT.AND P6, PT, R21, RZ, PT ;  /* 0x000000ff1500720c */ /* 0x000fe20003fc4270 */
[----:B------:R-:W-:Y:S01]  /*1a50*/  IMAD.X R67, RZ, RZ, R67, P5 ;  /* 0x000000ffff437224 */ /* 0x000fe200028e0643 */
[----:B0-----:R-:W-:-:S04]  /*1a60*/  IADD3 R21, P5, R10, 0x8, RZ ;  /* 0x000000080a157810 */ /* 0x001fc80007fbe0ff */
[----:B------:R-:W-:Y:S02]  /*1a70*/  IADD3.X R61, RZ, R11, RZ, P5, !PT ;  /* 0x0000000bff3d7210 */ /* 0x000fe40002ffe4ff */
[----:B------:R-:W-:Y:S02]  /*1a80*/  SEL R11, RZ, 0x10, !P6 ;  /* 0x00000010ff0b7807 */ /* 0x000fe40007000000 */
[----:B-1----:R-:W-:Y:S02]  /*1a90*/  IADD3 R12, P5, R12, 0x8, RZ ;  /* 0x000000080c0c7810 */ /* 0x002fe40007fbe0ff */
[----:B------:R-:W-:Y:S02]  /*1aa0*/  ISETP.GE.U32.AND P6, PT, R25, 0x8, PT ;  /* 0x000000081900780c */ /* 0x000fe40003fc6070 */
[----:B------:R-:W-:Y:S01]  /*1ab0*/  SHF.R.U32.HI R23, RZ, 0x6, R37 ;  /* 0x00000006ff177819 */ /* 0x000fe20000011625 */
[----:B------:R-:W-:Y:S01]  /*1ac0*/  IMAD.X R13, RZ, RZ, R13, P5 ;  /* 0x000000ffff0d7224 */ /* 0x000fe200028e060d */
[----:B------:R-:W-:-:S02]  /*1ad0*/  ISETP.LT.U32.AND P5, PT, R12, 0xf, PT ;  /* 0x0000000f0c00780c */ /* 0x000fc40003fa1070 */
[----:B------:R-:W-:Y:S02]  /*1ae0*/  SGXT.U32 R23, R23, 0x2 ;  /* 0x000000021717781a */ /* 0x000fe40000000000 */
[----:B------:R-:W-:Y:S02]  /*1af0*/  ISETP.LT.AND.EX P5, PT, R13, RZ, PT, P5 ;  /* 0x000000ff0d00720c */ /* 0x000fe40003fa1350 */
[----:B------:R-:W-:Y:S02]  /*1b00*/  LOP3.LUT R10, R23, R48, RZ, 0xfc, !PT ;  /* 0x00000030170a7212 */ /* 0x000fe400078efcff */
[----:B------:R-:W-:Y:S02]  /*1b10*/  SEL R63, R13, RZ, P5 ;  /* 0x000000ff0d3f7207 */ /* 0x000fe40002800000 */
[----:B------:R-:W-:Y:S02]  /*1b20*/  @P6 SEL R25, R12, 0xf, P5 ;  /* 0x0000000f0c196807 */ /* 0x000fe40002800000 */
[----:B------:R-:W-:-:S02]  /*1b30*/  SEL R12, RZ, 0x10, !P4 ;  /* 0x00000010ff0c7807 */ /* 0x000fc40006000000 */
[----:B------:R-:W-:Y:S02]  /*1b40*/  LOP3.LUT R10, R10, 0x18, RZ, 0xfc, !PT ;  /* 0x000000180a0a7812 */ /* 0x000fe400078efcff */
[----:B------:R-:W-:Y:S02]  /*1b50*/  IADD3 R25, P4, R25, R12, RZ ;  /* 0x0000000c19197210 */ /* 0x000fe40007f9e0ff */
[----:B------:R-:W-:Y:S01]  /*1b60*/  SEL R63, R63, RZ, P6 ;  /* 0x000000ff3f3f7207 */ /* 0x000fe20003000000 */
[----:B------:R-:W-:Y:S01]  /*1b70*/  IMAD R23, R47, 0x32, -R10 ;  /* 0x000000322f177824 */ /* 0x000fe200078e0a0a */
[----:B------:R-:W-:-:S03]  /*1b80*/  ISETP.GE.U32.AND P6, PT, R28, 0x8, PT ;  /* 0x000000081c00780c */ /* 0x000fc60003fc6070 */
[----:B------:R-:W-:Y:S01]  /*1b90*/  IMAD.X R63, RZ, RZ, R63, P4 ;  /* 0x000000ffff3f7224 */ /* 0x000fe200020e063f */
[----:B------:R-:W-:Y:S01]  /*1ba0*/  ISETP.LT.U32.AND P4, PT, R21, 0xf, PT ;  /* 0x0000000f1500780c */ /* 0x000fe20003f81070 */
[----:B------:R-:W-:-:S03]  /*1bb0*/  IMAD.IADD R23, R14, 0x1, R23 ;  /* 0x000000010e177824 */ /* 0x000fc600078e0217 */
[----:B------:R-:W-:Y:S02]  /*1bc0*/  ISETP.LT.AND.EX P4, PT, R61, RZ, PT, P4 ;  /* 0x000000ff3d00720c */ /* 0x000fe40003f81340 */
[----:B------:R-:W-:Y:S02]  /*1bd0*/  ISETP.GT.AND P5, PT, R23, RZ, PT ;  /* 0x000000ff1700720c */ /* 0x000fe40003fa4270 */
[----:B------:R-:W-:Y:S02]  /*1be0*/  SEL R61, R61, RZ, P4 ;  /* 0x000000ff3d3d7207 */ /* 0x000fe40002000000 */
[----:B------:R-:W-:Y:S02]  /*1bf0*/  @P6 SEL R28, R21, 0xf, P4 ;  /* 0x0000000f151c6807 */ /* 0x000fe40002000000 */
[----:B------:R-:W-:Y:S02]  /*1c00*/  SEL R21, RZ, 0x10, !P5 ;  /* 0x00000010ff157807 */ /* 0x000fe40006800000 */
[----:B------:R-:W-:-:S02]  /*1c10*/  SEL R61, R61, RZ, P6 ;  /* 0x000000ff3d3d7207 */ /* 0x000fc40003000000 */
[----:B------:R-:W-:-:S05]  /*1c20*/  IADD3 R21, P5, R28, R21, RZ ;  /* 0x000000151c157210 */ /* 0x000fca0007fbe0ff */
[----:B------:R-:W-:Y:S01]  /*1c30*/  IMAD.X R61, RZ, RZ, R61, P5 ;  /* 0x000000ffff3d7224 */ /* 0x000fe200028e063d */
[----:B------:R-:W-:-:S04]  /*1c40*/  IADD3 R11, P5, R18, R11, RZ ;  /* 0x0000000b120b7210 */ /* 0x000fc80007fbe0ff */
[----:B------:R-:W-:Y:S01]  /*1c50*/  SHF.R.U32.HI R46, RZ, 0x1a, R61 ;  /* 0x0000001aff2e7819 */ /* 0x000fe2000001163d */
[----:B------:R-:W-:Y:S01]  /*1c60*/  IMAD.X R69, RZ, RZ, R24, P5 ;  /* 0x000000ffff457224 */ /* 0x000fe200028e0618 */
[----:B------:R-:W-:Y:S02]  /*1c70*/  SHF.R.U32.HI R42, RZ, 0x1a, R63 ;  /* 0x0000001aff2a7819 */ /* 0x000fe4000001163f */
[----:B------:R-:W-:Y:S02]  /*1c80*/  LOP3.LUT R46, R46, 0x20, RZ, 0xc0, !PT ;  /* 0x000000202e2e7812 */ /* 0x000fe400078ec0ff */
[----:B------:R-:W-:Y:S02]  /*1c90*/  SHF.R.U32.HI R13, RZ, 0x1a, R67 ;  /* 0x0000001aff0d7819 */ /* 0x000fe40000011643 */
[----:B------:R-:W-:Y:S02]  /*1ca0*/  SHF.R.U32.HI R54, RZ, 0x1a, R69 ;  /* 0x0000001aff367819 */ /* 0x000fe40000011645 */
[----:B------:R-:W-:-:S02]  /*1cb0*/  IADD3 R46, P5, R46, R21, RZ ;  /* 0x000000152e2e7210 */ /* 0x000fc40007fbe0ff */
[----:B------:R-:W-:Y:S02]  /*1cc0*/  LOP3.LUT R42, R42, 0x20, RZ, 0xc0, !PT ;  /* 0x000000202a2a7812 */ /* 0x000fe400078ec0ff */
[----:B------:R-:W-:Y:S02]  /*1cd0*/  LOP3.LUT R13, R13, 0x20, RZ, 0xc0, !PT ;  /* 0x000000200d0d7812 */ /* 0x000fe400078ec0ff */
[----:B------:R-:W-:Y:S01]  /*1ce0*/  LOP3.LUT R54, R54, 0x20, RZ, 0xc0, !PT ;  /* 0x0000002036367812 */ /* 0x000fe200078ec0ff */
[----:B------:R-:W-:Y:S01]  /*1cf0*/  IMAD.X R61, RZ, RZ, R61, P5 ;  /* 0x000000ffff3d7224 */ /* 0x000fe200028e063d */
[----:B------:R-:W-:Y:S02]  /*1d00*/  IADD3 R41, R17, 0x600, RZ ;  /* 0x0000060011297810 */ /* 0x000fe40007ffe0ff */
[----:B------:R-:W-:Y:S02]  /*1d10*/  IADD3 R42, P4, R42, R25, RZ ;  /* 0x000000192a2a7210 */ /* 0x000fe40007f9e0ff */
[----:B------:R-:W-:-:S02]  /*1d20*/  IADD3 R52, P6, R13, R52, RZ ;  /* 0x000000340d347210 */ /* 0x000fc40007fde0ff */
[----:B------:R-:W-:Y:S02]  /*1d30*/  IADD3 R54, P5, R54, R11, RZ ;  /* 0x0000000b36367210 */ /* 0x000fe40007fbe0ff */
[----:B------:R-:W-:Y:S01]  /*1d40*/  SHF.R.U32.HI R12, RZ, 0x3, R41 ;  /* 0x00000003ff0c7819 */ /* 0x000fe20000011629 */
[----:B------:R-:W-:Y:S01]  /*1d50*/  IMAD.X R63, RZ, RZ, R63, P4 ;  /* 0x000000ffff3f7224 */ /* 0x000fe200020e063f */
[----:B------:R-:W-:Y:S01]  /*1d60*/  ISETP.GT.U32.AND P4, PT, R73, 0x1f, PT ;  /* 0x0000001f4900780c */ /* 0x000fe20003f84070 */
[----:B------:R-:W-:Y:S02]  /*1d70*/  IMAD.X R67, RZ, RZ, R67, P6 ;  /* 0x000000ffff437224 */ /* 0x000fe400030e0643 */
[----:B------:R-:W-:Y:S01]  /*1d80*/  IMAD.X R69, RZ, RZ, R69, P5 ;  /* 0x000000ffff457224 */ /* 0x000fe200028e0645 */
[----:B------:R-:W-:Y:S02]  /*1d90*/  ISETP.GT.U32.AND P5, PT, R52, 0x1f, PT ;  /* 0x0000001f3400780c */ /* 0x000fe40003fa4070 */
[----:B------:R-:W-:-:S02]  /*1da0*/  LOP3.LUT R11, R15, 0x30, RZ, 0xfc, !PT ;  /* 0x000000300f0b7812 */ /* 0x000fc400078efcff */
[----:B------:R-:W-:Y:S02]  /*1db0*/  LOP3.LUT R12, R12, 0xf8, RZ, 0xc0, !PT ;  /* 0x000000f80c0c7812 */ /* 0x000fe400078ec0ff */
[----:B------:R-:W-:Y:S02]  /*1dc0*/  ISETP.GT.U32.AND.EX P4, PT, R58, RZ, PT, P4 ;  /* 0x000000ff3a00720c */ /* 0x000fe40003f84140 */
[----:B------:R-:W-:Y:S02]  /*1dd0*/  ISETP.GT.U32.AND.EX P5, PT, R67, RZ, PT, P5 ;  /* 0x000000ff4300720c */ /* 0x000fe40003fa4150 */
[----:B------:R-:W-:Y:S01]  /*1de0*/  ISETP.GE.U32.AND P6, PT, R11, 0x32, PT ;  /* 0x000000320b00780c */ /* 0x000fe20003fc6070 */
[----:B------:R-:W-:Y:S01]  /*1df0*/  IMAD R11, R17, 0x4, R12 ;  /* 0x00000004110b7824 */ /* 0x000fe200078e020c */
[----:B--2---:R0:W-:Y:S01]  /*1e00*/  STS.64 [R38], R2 ;  /* 0x0000000226007388 */ /* 0x0041e20000000a00 */
[----:B------:R-:W-:Y:S02]  /*1e10*/  ISETP.LT.AND P4, PT, R16, 0x190, P4 ;  /* 0x000001901000780c */ /* 0x000fe40002781270 */
[----:B------:R-:W-:Y:S01]  /*1e20*/  ISETP.LT.AND P5, PT, R64, 0x190, P5 ;  /* 0x000001904000780c */ /* 0x000fe20002fa1270 */
[----:B---3--:R-:W-:Y:S01]  /*1e30*/  STS.64 [R39+0x800], R6 ;  /* 0x0008000627007388 */ /* 0x008fe20000000a00 */
[----:B------:R-:W-:-:S03]  /*1e40*/  IMAD.MOV.U32 R16, RZ, RZ, 0x8 ;  /* 0x00000008ff107424 */ /* 0x000fc600078e00ff */
[----:B----4-:R-:W-:Y:S04]  /*1e50*/  STS.64 [R40+0x1000], R8 ;  /* 0x0010000828007388 */ /* 0x010fe80000000a00 */
[----:B------:R1:W-:Y:S01]  /*1e60*/  STS.64 [R11+0x1800], R4 ;  /* 0x001800040b007388 */ /* 0x0003e20000000a00 */
[----:B------:R-:W-:-:S04]  /*1e70*/  IMAD.WIDE.U32 R18, R19, R16, c[0x0][0x168] ;  /* 0x00005a0013127625 */ /* 0x000fc800078e0010 */
[----:B0-----:R-:W-:Y:S01]  /*1e80*/  IMAD.WIDE.U32 R2, R15, R16, c[0x0][0x168] ;  /* 0x00005a000f027625 */ /* 0x001fe200078e0010 */
[----:B-1----:R-:W-:Y:S02]  /*1e90*/  SEL R4, RZ, 0x1, !P4 ;  /* 0x00000001ff047807 */ /* 0x002fe40006000000 */
[----:B------:R-:W-:Y:S02]  /*1ea0*/  SEL R5, RZ, 0x7fff8, !P5 ;  /* 0x0007fff8ff057807 */ /* 0x000fe40006800000 */
[----:B------:R-:W-:Y:S02]  /*1eb0*/  ISETP.GT.U32.AND P4, PT, R71, 0x1f, PT ;  /* 0x0000001f4700780c */ /* 0x000fe40003f84070 */
[----:B------:R-:W-:Y:S01]  /*1ec0*/  ISETP.GT.U32.AND P5, PT, R44, 0x1f, PT ;  /* 0x0000001f2c00780c */ /* 0x000fe20003fa4070 */
[----:B------:R-:W-:Y:S01]  /*1ed0*/  CS2R R16, SRZ ;  /* 0x0000000000107805 */ /* 0x000fe2000001ff00 */
[----:B------:R-:W-:Y:S02]  /*1ee0*/  ISETP.GT.U32.AND.EX P4, PT, R56, RZ, PT, P4 ;  /* 0x000000ff3800720c */ /* 0x000fe40003f84140 */
[----:B------:R-:W-:Y:S01]  /*1ef0*/  ISETP.GT.U32.AND.EX P5, PT, R43, RZ, PT, P5 ;  /* 0x000000ff2b00720c */ /* 0x000fe20003fa4150 */
[----:B------:R-:W-:Y:S01]  /*1f00*/  UMOV UR4, 0x0 ;  /* 0x0000000000047882 */ /* 0x000fe20000000000 */
[----:B------:R-:W-:Y:S01]  /*1f10*/  ISETP.LT.AND P4, PT, R62, 0x190, P4 ;  /* 0x000001903e00780c */ /* 0x000fe20002781270 */
[----:B------:R-:W-:Y:S01]  /*1f20*/  UMOV UR5, 0x14f00000 ;  /* 0x14f0000000057882 */ /* 0x000fe20000000000 */
[----:B------:R-:W-:Y:S01]  /*1f30*/  ISETP.LT.AND P5, PT, R20, 0x190, P5 ;  /* 0x000001901400780c */ /* 0x000fe20002fa1270 */
[----:B------:R0:W5:Y:S03]  /*1f40*/  LDG.E.EL.64 R22, desc[UR4][R2.64] ;  /* 0x0000000402167981 */ /* 0x000166200c2e1b00 */
[----:B------:R-:W-:Y:S01]  /*1f50*/  SEL R7, RZ, 0x1fffe, !P5 ;  /* 0x0001fffeff077807 */ /* 0x000fe20006800000 */
[----:B------:R0:W5:Y:S01]  /*1f60*/  LDG.E.EL.64 R24, desc[UR4][R2.64+0x40] ;  /* 0x0000400402187981 */ /* 0x000162200c2e1b00 */
[----:B------:R-:W-:-:S03]  /*1f70*/  ISETP.GT.U32.AND P5, PT, R54, 0x1f, PT ;  /* 0x0000001f3600780c */ /* 0x000fc60003fa4070 */
[----:B------:R0:W5:Y:S04]  /*1f80*/  @!P6 LDG.E.EL.64 R16, desc[UR4][R2.64+0x180] ;  /* 0x000180040210e981 */ /* 0x000168200c2e1b00 */
[----:B------:R0:W5:Y:S04]  /*1f90*/  LDG.E.EL.64 R26, desc[UR4][R2.64+0x80] ;  /* 0x00008004021a7981 */ /* 0x000168200c2e1b00 */
[----:B------:R0:W5:Y:S04]  /*1fa0*/  LDG.E.EL.64 R28, desc[UR4][R2.64+0x100] ;  /* 0x00010004021c7981 */ /* 0x000168200c2e1b00 */
[----:B------:R0:W5:Y:S01]  /*1fb0*/  LDG.E.EL.64 R30, desc[UR4][R2.64+0x140] ;  /* 0x00014004021e7981 */ /* 0x000162200c2e1b00 */
[----:B------:R-:W-:-:S03]  /*1fc0*/  ISETP.GT.U32.AND.EX P5, PT, R69, RZ, PT, P5 ;  /* 0x000000ff4500720c */ /* 0x000fc60003fa4150 */
[----:B------:R-:W5:Y:S01]  /*1fd0*/  LDG.E.EL.64 R18, desc[UR4][R18.64] ;  /* 0x0000000412127981 */ /* 0x000f62200c2e1b00 */
[----:B0-----:R-:W-:-:S03]  /*1fe0*/  SEL R3, RZ, 0x1fffe, !P4 ;  /* 0x0001fffeff037807 */ /* 0x001fc60006000000 */
[----:B------:R-:W-:Y:S01]  /*1ff0*/  BAR.SYNC.DEFER_BLOCKING 0x0 ;  /* 0x0000000000007b1d */ /* 0x000fe20000010000 */
[----:B------:R-:W-:-:S04]  /*2000*/  ISETP.GT.U32.AND P4, PT, R50, 0x1f, PT ;  /* 0x0000001f3200780c */ /* 0x000fc80003f84070 */
[----:B------:R-:W-:Y:S02]  /*2010*/  ISETP.GT.U32.AND.EX P4, PT, R65, RZ, PT, P4 ;  /* 0x000000ff4100720c */ /* 0x000fe40003f84140 */
[----:B------:R-:W-:Y:S02]  /*2020*/  ISETP.LT.AND P5, PT, R0, 0x190, P5 ;  /* 0x000001900000780c */ /* 0x000fe40002fa1270 */
[----:B------:R-:W-:Y:S02]  /*2030*/  ISETP.LT.AND P4, PT, R60, 0x190, P4 ;  /* 0x000001903c00780c */ /* 0x000fe40002781270 */
[----:B------:R-:W-:Y:S02]  /*2040*/  SEL R0, RZ, 0x4, !P5 ;  /* 0x00000004ff007807 */ /* 0x000fe40006800000 */
[----:B------:R-:W-:Y:S02]  /*2050*/  SEL R2, RZ, 0x1, !P4 ;  /* 0x00000001ff027807 */ /* 0x000fe40006000000 */
[----:B------:R-:W-:-:S02]  /*2060*/  ISETP.GT.U32.AND P4, PT, R42, 0x1f, PT ;  /* 0x0000001f2a00780c */ /* 0x000fc40003f84070 */
[----:B------:R-:W-:Y:S01]  /*2070*/  ISETP.GT.U32.AND P5, PT, R46, 0x1f, PT ;  /* 0x0000001f2e00780c */ /* 0x000fe20003fa4070 */
[----:B------:R-:W-:Y:S01]  /*2080*/  IMAD.IADD R3, R4, 0x1, R3 ;  /* 0x0000000104037824 */ /* 0x000fe200078e0203 */
[----:B------:R-:W-:Y:S02]  /*2090*/  ISETP.GT.U32.AND.EX P4, PT, R63, RZ, PT, P4 ;  /* 0x000000ff3f00720c */ /* 0x000fe40003f84140 */
[----:B------:R-:W-:Y:S01]  /*20a0*/  ISETP.GT.U32.AND.EX P5, PT, R61, RZ, PT, P5 ;  /* 0x000000ff3d00720c */ /* 0x000fe20003fa4150 */
[----:B------:R-:W-:Y:S01]  /*20b0*/  IMAD.IADD R2, R2, 0x1, R7 ;  /* 0x0000000102027824 */ /* 0x000fe200078e0207 */
[----:B------:R-:W-:Y:S02]  /*20c0*/  LOP3.LUT R3, R3, 0x3, RZ, 0xc0, !PT ;  /* 0x0000000303037812 */ /* 0x000fe400078ec0ff */
[----:B------:R-:W-:Y:S02]  /*20d0*/  ISETP.LT.AND P4, PT, R66, 0x190, P4 ;  /* 0x000001904200780c */ /* 0x000fe40002781270 */
[----:B------:R-:W-:-:S02]  /*20e0*/  ISETP.LT.AND P5, PT, R10, 0x190, P5 ;  /* 0x000001900a00780c */ /* 0x000fc40002fa1270 */
[----:B------:R-:W-:Y:S02]  /*20f0*/  IADD3 R0, R3, R5, R0 ;  /* 0x0000000503007210 */ /* 0x000fe40007ffe000 */
[----:B------:R-:W-:Y:S02]  /*2100*/  LOP3.LUT R4, R2, 0x3, RZ, 0xc0, !PT ;  /* 0x0000000302047812 */ /* 0x000fe400078ec0ff */
[----:B------:R-:W-:Y:S02]  /*2110*/  SEL R3, RZ, 0x7fff8, !P4 ;  /* 0x0007fff8ff037807 */ /* 0x000fe40006000000 */
[----:B------:R-:W-:Y:S02]  /*2120*/  SEL R2, RZ, 0x4, !P5 ;  /* 0x00000004ff027807 */ /* 0x000fe40006800000 */
[----:B------:R-:W-:Y:S02]  /*2130*/  LOP3.LUT R0, R0, 0xf, RZ, 0xc0, !PT ;  /* 0x0000000f00007812 */ /* 0x000fe400078ec0ff */
[----:B------:R-:W-:-:S05]  /*2140*/  IADD3 R3, R4, R3, R2 ;  /* 0x0000000304037210 */ /* 0x000fca0007ffe002 */
[----:B------:R-:W-:-:S05]  /*2150*/  IMAD R0, R3, 0x10, R0 ;  /* 0x0000001003007824 */ /* 0x000fca00078e0200 */
[----:B------:R-:W-:-:S04]  /*2160*/  LOP3.LUT P4, RZ, R0, 0xff, RZ, 0xc0, !PT ;  /* 0x000000ff00ff7812 */ /* 0x000fc8000788c0ff */
[----:B------:R-:W-:Y:S01]  /*2170*/  ISETP.GT.U32.OR P4, PT, R14, 0x31, !P4 ;  /* 0x000000310e00780c */ /* 0x000fe20006784470 */
[----:B------:R-:W-:-:S12]  /*2180*/  IMAD R41, R41, 0x4, R12 ;  /* 0x0000000429297824 */ /* 0x000fd800078e020c */
[----:B------:R-:W-:Y:S05]  /*2190*/  @P4 BRA `(.L_x_0) ;  /* 0x0000013000004947 */ /* 0x000fea0003800000 */
[----:B------:R-:W-:Y:S01]  /*21a0*/  MOV R2, 0x0 ;  /* 0x0000000000027802 */ /* 0x000fe20000000f00 */
[----:B------:R-:W-:Y:S01]  /*21b0*/  IMAD.MOV.U32 R4, RZ, RZ, c[0x4][0x18] ;  /* 0x01000600ff047624 */ /* 0x000fe200078e00ff */
[----:B------:R-:W-:Y:S01]  /*21c0*/  MOV R11, c[0x4][0xc] ;  /* 0x01000300000b7a02 */ /* 0x000fe20000000f00 */
[----:B------:R-:W-:Y:S02]  /*21d0*/  IMAD.MOV.U32 R5, RZ, RZ, c[0x4][0x1c] ;  /* 0x01000700ff057624 */ /* 0x000fe400078e00ff */
[----:B------:R-:W-:Y:S01]  /*21e0*/  IMAD.MOV.U32 R6, RZ, RZ, c[0x4][0x10] ;  /* 0x01000400ff067624 */ /* 0x000fe200078e00ff */
[----:B------:R-:W0:Y:S01]  /*21f0*/  LDC.64 R2, c[0x4][R2] ;  /* 0x0100000002027b82 */ /* 0x000e220000000a00 */
[----:B------:R-:W-:Y:S02]  /*2200*/  IMAD.MOV.U32 R7, RZ, RZ, c[0x4][0x14] ;  /* 0x01000500ff077624 */ /* 0x000fe400078e00ff */
[----:B------:R-:W-:Y:S02]  /*2210*/  IMAD.MOV.U32 R8, RZ, RZ, 0x42 ;  /* 0x00000042ff087424 */ /* 0x000fe400078e00ff */
[----:B------:R-:W-:-:S02]  /*2220*/  IMAD.MOV.U32 R10, RZ, RZ, c[0x4][0x8] ;  /* 0x01000200ff0a7624 */ /* 0x000fc400078e00ff */
[----:B------:R-:W-:Y:S02]  /*2230*/  IMAD.MOV.U32 R12, RZ, RZ, 0x1 ;  /* 0x00000001ff0c7424 */ /* 0x000fe400078e00ff */
[----:B------:R-:W-:Y:S02]  /*2240*/  IMAD.MOV.U32 R13, RZ, RZ, RZ ;  /* 0x000000ffff0d7224 */ /* 0x000fe400078e00ff */
[----:B------:R-:W-:-:S05]  /*2250*/  LEPC R14 ;  /* 0x00000000000e734e */ /* 0x000fca0000000000 */
[----:B------:R-:W-:Y:S02]  /*2260*/  MOV R9, 0x22d0 ;  /* 0x000022d000097802 */ /* 0x000fe40000000f00 */
[----:B------:R-:W-:Y:S02]  /*2270*/  MOV R20, 0x2250 ;  /* 0x0000225000147802 */ /* 0x000fe40000000f00 */
[----:B------:R-:W-:Y:S02]  /*2280*/  MOV R21, 0x0 ;  /* 0x0000000000157802 */ /* 0x000fe40000000f00 */
[----:B------:R-:W-:Y:S02]  /*2290*/  MOV R0, 0x0 ;  /* 0x0000000000007802 */ /* 0x000fe40000000f00 */
[----:B------:R-:W-:-:S04]  /*22a0*/  IADD3 R20, P4, P5, -R20, R9, R14 ;  /* 0x0000000914147210 */ /* 0x000fc80007d9e10e */
[----:B------:R-:W-:-:S04]  /*22b0*/  IADD3.X R21, ~R0, R21, R15, P4, P5 ;  /* 0x0000001500157210 */ /* 0x000fc800027ea50f */
[----:B0----5:R-:W-:Y:S05]  /*22c0*/  CALL.ABS.NOINC R2 ;  /* 0x0000000002007343 */ /* 0x021fea0003c00000 */
.L_x_0:
[----:B------:R-:W-:Y:S01]  /*22d0*/  LEA R2, P5, R73, c[0x0][0x160], 0x5 ;  /* 0x0000580049027a11 */ /* 0x000fe200078a28ff */
[----:B------:R-:W-:Y:S01]  /*22e0*/  WARPSYNC 0xffffffff ;  /* 0xffffffff00007948 */ /* 0x000fe20003800000 */
[----:B------:R-:W-:Y:S02]  /*22f0*/  LEA R4, P6, R71, c[0x0][0x160], 0x5 ;  /* 0x0000580047047a11 */ /* 0x000fe400078c28ff */
[----:B------:R-:W-:Y:S02]  /*2300*/  LEA.HI.X R3, R73, c[0x0][0x164], R58, 0x5, P5 ;  /* 0x0000590049037a11 */ /* 0x000fe400028f2c3a */
[----:B------:R-:W-:Y:S02]  /*2310*/  LEA.HI.X R5, R71, c[0x0][0x164], R56, 0x5, P6 ;  /* 0x0000590047057a11 */ /* 0x000fe400030f2c38 */
[----:B------:R-:W-:Y:S01]  /*2320*/  LEA R8, P5, R52, c[0x0][0x160], 0x5 ;  /* 0x0000580034087a11 */ /* 0x000fe200078a28ff */
[----:B------:R-:W-:Y:S01]  /*2330*/  IMAD.WIDE R2, R59, 0x4, R2 ;  /* 0x000000043b027825 */ /* 0x000fe200078e0202 */
[----:B------:R-:W-:-:S02]  /*2340*/  LEA R10, P6, R50, c[0x0][0x160], 0x5 ;  /* 0x00005800320a7a11 */ /* 0x000fc400078c28ff */
[----:B------:R-:W-:Y:S01]  /*2350*/  LEA.HI.X R9, R52, c[0x0][0x164], R67, 0x5, P5 ;  /* 0x0000590034097a11 */ /* 0x000fe200028f2c43 */
[----:B------:R-:W-:Y:S01]  /*2360*/  IMAD.WIDE R4, R55, 0x4, R4 ;  /* 0x0000000437047825 */ /* 0x000fe200078e0204 */
[----:B------:R-:W-:Y:S02]  /*2370*/  LEA R6, P4, R54, c[0x0][0x160], 0x5 ;  /* 0x0000580036067a11 */ /* 0x000fe400078828ff */
[----:B------:R-:W-:Y:S01]  /*2380*/  LEA.HI.X R11, R50, c[0x0][0x164], R65, 0x5, P6 ;  /* 0x00005900320b7a11 */ /* 0x000fe200030f2c41 */
[----:B------:R-:W-:Y:S01]  /*2390*/  IMAD.WIDE R8, R57, 0x4, R8 ;  /* 0x0000000439087825 */ /* 0x000fe200078e0208 */
[----:B------:R-:W-:Y:S02]  /*23a0*/  LEA R12, P5, R44, c[0x0][0x160], 0x5 ;  /* 0x000058002c0c7a11 */ /* 0x000fe400078a28ff */
[----:B------:R-:W-:Y:S01]  /*23b0*/  LEA R20, P6, R42, c[0x0][0x160], 0x5 ;  /* 0x000058002a147a11 */ /* 0x000fe200078c28ff */
[----:B------:R-:W-:Y:S01]  /*23c0*/  IMAD.WIDE R10, R53, 0x4, R10 ;  /* 0x00000004350a7825 */ /* 0x000fe200078e020a */
[----:B------:R-:W-:-:S02]  /*23d0*/  LEA.HI.X R7, R54, c[0x0][0x164], R69, 0x5, P4 ;  /* 0x0000590036077a11 */ /* 0x000fc400020f2c45 */
[----:B------:R-:W-:Y:S01]  /*23e0*/  LEA.HI.X R13, R44, c[0x0][0x164], R43, 0x5, P5 ;  /* 0x000059002c0d7a11 */ /* 0x000fe200028f2c2b */
[----:B------:R-:W-:Y:S01]  /*23f0*/  IMAD.SHL.U32 R43, R37, 0x40, RZ ;  /* 0x00000040252b7824 */ /* 0x000fe200078e00ff */
[----:B------:R-:W-:Y:S01]  /*2400*/  LEA R14, P4, R46, c[0x0][0x160], 0x5 ;  /* 0x000058002e0e7a11 */ /* 0x000fe200078828ff */
[----:B------:R-:W-:Y:S01]  /*2410*/  IMAD.WIDE R6, R49, 0x4, R6 ;  /* 0x0000000431067825 */ /* 0x000fe200078e0206 */
[----:B------:R-:W-:Y:S02]  /*2420*/  LEA.HI.X R21, R42, c[0x0][0x164], R63, 0x5, P6 ;  /* 0x000059002a157a11 */ /* 0x000fe400030f2c3f */
[----:B------:R-:W-:Y:S01]  /*2430*/  SHF.R.U32.HI R42, RZ, 0x5, R37 ;  /* 0x00000005ff2a7819 */ /* 0x000fe20000011625 */
[----:B------:R-:W-:Y:S01]  /*2440*/  IMAD.WIDE R12, R51, 0x4, R12 ;  /* 0x00000004330c7825 */ /* 0x000fe200078e020c */
[----:B------:R-:W-:Y:S02]  /*2450*/  LOP3.LUT R53, R37, 0xff, RZ, 0xc0, !PT ;  /* 0x000000ff25357812 */ /* 0x000fe400078ec0ff */
[----:B------:R-:W-:-:S02]  /*2460*/  LEA.HI.X R15, R46, c[0x0][0x164], R61, 0x5, P4 ;  /* 0x000059002e0f7a11 */ /* 0x000fc400020f2c3d */
[----:B------:R-:W-:Y:S02]  /*2470*/  SGXT.U32 R42, R42, 0x3 ;  /* 0x000000032a2a781a */ /* 0x000fe40000000000 */
[----:B------:R-:W-:Y:S01]  /*2480*/  LOP3.LUT R43, R43, 0x7c0, RZ, 0xc0, !PT ;  /* 0x000007c02b2b7812 */ /* 0x000fe200078ec0ff */
[----:B------:R-:W-:Y:S01]  /*2490*/  IMAD.WIDE R14, R47, 0x4, R14 ;  /* 0x000000042f0e7825 */ /* 0x000fe200078e020e */
[----:B------:R-:W-:Y:S02]  /*24a0*/  LOP3.LUT R44, R53, 0x100, RZ, 0xfc, !PT ;  /* 0x00000100352c7812 */ /* 0x000fe400078efcff */
[--C-:B------:R-:W-:Y:S02]  /*24b0*/  LOP3.LUT R48, R48, 0x1f, R37.reuse, 0xf8, !PT ;  /* 0x0000001f30307812 */ /* 0x100fe400078ef825 */
[----:B------:R-:W-:Y:S02]  /*24c0*/  LOP3.LUT R46, R43, R42, RZ, 0xfc, !PT ;  /* 0x0000002a2b2e7212 */ /* 0x000fe400078efcff */
[----:B------:R-:W-:-:S02]  /*24d0*/  SHF.R.U32.HI R47, RZ, 0x3, R37 ;  /* 0x00000003ff2f7819 */ /* 0x000fc40000011625 */
[----:B------:R-:W-:Y:S01]  /*24e0*/  SHF.R.U32.HI R49, RZ, 0x3, R44 ;  /* 0x00000003ff317819 */ /* 0x000fe2000001162c */
[----:B------:R-:W-:Y:S01]  /*24f0*/  IMAD.WIDE R44, R45, 0x4, R20 ;  /* 0x000000042d2c7825 */ /* 0x000fe200078e0214 */
[----:B------:R-:W-:Y:S02]  /*2500*/  SHF.R.U32.HI R43, RZ, 0x3, R43 ;  /* 0x00000003ff2b7819 */ /* 0x000fe4000001162b */
[----:B------:R-:W-:Y:S02]  /*2510*/  ISETP.GE.AND P5, PT, R48, 0x190, PT ;  /* 0x000001903000780c */ /* 0x000fe40003fa6270 */
[----:B------:R-:W-:Y:S01]  /*2520*/  LOP3.LUT R48, R47, 0x18, RZ, 0xc0, !PT ;  /* 0x000000182f307812 */ /* 0x000fe200078ec0ff */
[C-C-:B------:R-:W-:Y:S01]  /*2530*/  IMAD R20, R46.reuse, 0x4, R43.reuse ;  /* 0x000000042e147824 */ /* 0x140fe200078e022b */
[----:B------:R-:W-:Y:S01]  /*2540*/  LOP3.LUT R50, R49, 0x38, RZ, 0xc0, !PT ;  /* 0x0000003831327812 */ /* 0x000fe200078ec0ff */
[----:B------:R-:W-:Y:S01]  /*2550*/  IMAD R46, R46, 0x8, R43 ;  /* 0x000000082e2e7824 */ /* 0x000fe200078e022b */
[----:B------:R-:W-:Y:S01]  /*2560*/  IADD3 R54, R37, 0x300, RZ ;  /* 0x0000030025367810 */ /* 0x000fe20007ffe0ff */
[C---:B------:R-:W-:Y:S01]  /*2570*/  IMAD R55, R53.reuse, 0x8, R48 ;  /* 0x0000000835377824 */ /* 0x040fe200078e0230 */
[----:B------:R-:W-:Y:S01]  /*2580*/  LDS R52, [R20] ;  /* 0x0000000014347984 */ /* 0x000fe20000000800 */
[----:B------:R-:W-:Y:S01]  /*2590*/  IMAD R57, R53, 0x8, R50 ;  /* 0x0000000835397824 */ /* 0x000fe200078e0232 */
[----:B------:R-:W-:-:S02]  /*25a0*/  IADD3 R59, R37, 0x700, RZ ;  /* 0x00000700253b7810 */ /* 0x000fc40007ffe0ff */
[----:B------:R-:W-:Y:S01]  /*25b0*/  LDS R51, [R20+0x20] ;  /* 0x0000200014337984 */ /* 0x000fe20000000800 */
[----:B------:R-:W-:Y:S02]  /*25c0*/  SHF.R.U32.HI R56, RZ, 0x3, R54 ;  /* 0x00000003ff387819 */ /* 0x000fe40000011636 */
[----:B------:R-:W-:Y:S01]  /*25d0*/  LOP3.LUT R54, R53, 0x200, RZ, 0xfc, !PT ;  /* 0x0000020035367812 */ /* 0x000fe200078efcff */
[----:B------:R-:W-:Y:S01]  /*25e0*/  LDS R50, [R20+0x40] ;  /* 0x0000400014327984 */ /* 0x000fe20000000800 */
[----:B------:R-:W-:Y:S02]  /*25f0*/  IADD3 R58, R37, 0x400, RZ ;  /* 0x00000400253a7810 */ /* 0x000fe40007ffe0ff */
[----:B------:R-:W-:Y:S01]  /*2600*/  SHF.R.U32.HI R61, RZ, 0x3, R59 ;  /* 0x00000003ff3d7819 */ /* 0x000fe2000001163b */
[----:B------:R-:W-:Y:S01]  /*2610*/  LDS R49, [R20+0x60] ;  /* 0x0000600014317984 */ /* 0x000fe20000000800 */
[C---:B------:R-:W-:Y:S02]  /*2620*/  LOP3.LUT R59, R53.reuse, 0x500, RZ, 0xfc, !PT ;  /* 0x00000500353b7812 */ /* 0x040fe400078efcff */
[----:B------:R-:W-:Y:S01]  /*2630*/  LOP3.LUT R60, R53, 0x600, RZ, 0xfc, !PT ;  /* 0x00000600353c7812 */ /* 0x000fe200078efcff */
[----:B------:R-:W-:Y:S01]  /*2640*/  LDS R48, [R20+0x80] ;  /* 0x0000800014307984 */ /* 0x000fe20000000800 */
[----:B------:R-:W-:-:S02]  /*2650*/  SHF.R.U32.HI R54, RZ, 0x3, R54 ;  /* 0x00000003ff367819 */ /* 0x000fc40000011636 */
[----:B------:R-:W-:Y:S01]  /*2660*/  SHF.R.U32.HI R58, RZ, 0x3, R58 ;  /* 0x00000003ff3a7819 */ /* 0x000fe2000001163a */
[----:B------:R-:W-:Y:S01]  /*2670*/  LDS R47, [R20+0xa0] ;  /* 0x0000a000142f7984 */ /* 0x000fe20000000800 */
[----:B------:R-:W-:Y:S02]  /*2680*/  SHF.R.U32.HI R59, RZ, 0x3, R59 ;  /* 0x00000003ff3b7819 */ /* 0x000fe4000001163b */
[----:B------:R-:W-:Y:S01]  /*2690*/  SHF.R.U32.HI R60, RZ, 0x3, R60 ;  /* 0x00000003ff3c7819 */ /* 0x000fe2000001163c */
[----:B------:R-:W-:Y:S01]  /*26a0*/  LDS R43, [R20+0xc0] ;  /* 0x0000c000142b7984 */ /* 0x000fe20000000800 */
[----:B------:R-:W-:Y:S02]  /*26b0*/  LOP3.LUT R54, R54, 0x58, RZ, 0xc0, !PT ;  /* 0x0000005836367812 */ /* 0x000fe400078ec0ff */
[----:B------:R-:W-:Y:S01]  /*26c0*/  LOP3.LUT R56, R56, 0x78, RZ, 0xc0, !PT ;  /* 0x0000007838387812 */ /* 0x000fe200078ec0ff */
[----:B------:R-:W-:Y:S01]  /*26d0*/  LDS R21, [R20+0xe0] ;  /* 0x0000e00014157984 */ /* 0x000fe20000000800 */
[----:B------:R-:W-:-:S02]  /*26e0*/  LOP3.LUT R58, R58, 0x98, RZ, 0xc0, !PT ;  /* 0x000000983a3a7812 */ /* 0x000fc400078ec0ff */
[----:B------:R-:W-:Y:S01]  /*26f0*/  LOP3.LUT R60, R60, 0xd8, RZ, 0xc0, !PT ;  /* 0x000000d83c3c7812 */ /* 0x000fe200078ec0ff */
[----:B------:R-:W-:Y:S01]  /*2700*/  IMAD R65, R37, 0x8, R56 ;  /* 0x0000000825417824 */ /* 0x000fe200078e0238 */
[----:B------:R-:W-:Y:S01]  /*2710*/  P2R R0, PR, RZ, 0x1 ;  /* 0x00000001ff007803 */ /* 0x000fe20000000000 */
[----:B------:R-:W-:Y:S06]  /*2720*/  BAR.SYNC.DEFER_BLOCKING 0x0 ;  /* 0x0000000000007b1d */ /* 0x000fec0000010000 */
[----:B------:R-:W-:Y:S06]  /*2730*/  BAR.SYNC.DEFER_BLOCKING 0x0 ;  /* 0x0000000000007b1d */ /* 0x000fec0000010000 */
[----:B------:R0:W-:Y:S04]  /*2740*/  STS.64 [R55], R2 ;  /* 0x0000000237007388 */ /* 0x0001e80000000a00 */
[----:B------:R1:W-:Y:S01]  /*2750*/  STS.64 [R57+0x800], R4 ;  /* 0x0008000439007388 */ /* 0x0003e20000000a00 */
[----:B0-----:R-:W-:Y:S01]  /*2760*/  LOP3.LUT R2, R59, 0xb8, RZ, 0xc0, !PT ;  /* 0x000000b83b027812 */ /* 0x001fe200078ec0ff */
[----:B------:R-:W-:Y:S01]  /*2770*/  IMAD.MOV.U32 R3, RZ, RZ, 0x14f00000 ;  /* 0x14f00000ff037424 */ /* 0x000fe200078e00ff */
[----:B-1----:R-:W-:Y:S01]  /*2780*/  LOP3.LUT R4, R61, 0xf8, RZ, 0xc0, !PT ;  /* 0x000000f83d047812 */ /* 0x002fe200078ec0ff */
[----:B------:R-:W-:-:S02]  /*2790*/  IMAD R5, R53, 0x8, R54 ;  /* 0x0000000835057824 */ /* 0x000fc400078e0236 */
[----:B------:R-:W0:Y:S01]  /*27a0*/  @!P5 R2UR UR5, R3 ;  /* 0x000000000305d3c2 */ /* 0x000e2200000e0000 */
[C---:B------:R-:W-:Y:S02]  /*27b0*/  IMAD R61, R53.reuse, 0x8, R58 ;  /* 0x00000008353d7824 */ /* 0x040fe400078e023a */
[C---:B------:R-:W-:Y:S01]  /*27c0*/  IMAD R63, R53.reuse, 0x8, R2 ;  /* 0x00000008353f7824 */ /* 0x040fe200078e0202 */
[----:B------:R-:W-:Y:S01]  /*27d0*/  STS.64 [R5+0x1000], R6 ;  /* 0x0010000605007388 */ /* 0x000fe20000000a00 */
[----:B------:R-:W-:Y:S02]  /*27e0*/  IMAD R53, R53, 0x8, R60 ;  /* 0x0000000835357824 */ /* 0x000fe400078e023c */
[----:B------:R-:W-:Y:S01]  /*27f0*/  IMAD R67, R37, 0x8, R4 ;  /* 0x0000000825437824 */ /* 0x000fe200078e0204 */
[----:B------:R-:W-:Y:S01]  /*2800*/  STS.64 [R65+0x1800], R8 ;  /* 0x0018000841007388 */ /* 0x000fe20000000a00 */
[----:B------:R-:W-:Y:S01]  /*2810*/  IMAD.MOV.U32 R2, RZ, RZ, 0x0 ;  /* 0x00000000ff027424 */ /* 0x000fe200078e00ff */
[----:B------:R-:W1:Y:S02]  /*2820*/  @!P5 R2UR UR7, R3 ;  /* 0x000000000307d3c2 */ /* 0x000e6400000e0000 */
[----:B------:R2:W-:Y:S04]  /*2830*/  STS.64 [R61+0x2000], R10 ;  /* 0x0020000a3d007388 */ /* 0x0005e80000000a00 */
[----:B------:R3:W-:Y:S02]  /*2840*/  STS.64 [R63+0x2800], R12 ;  /* 0x0028000c3f007388 */ /* 0x0007e40000000a00 */
[----:B------:R-:W0:Y:S02]  /*2850*/  @!P5 R2UR UR4, R2 ;  /* 0x000000000204d3c2 */ /* 0x000e2400000e0000 */
[----:B------:R-:W-:Y:S04]  /*2860*/  STS.64 [R53+0x3000], R14 ;  /* 0x0030000e35007388 */ /* 0x000fe80000000a00 */
[----:B------:R-:W-:Y:S01]  /*2870*/  STS.64 [R67+0x3800], R44 ;  /* 0x0038002c43007388 */ /* 0x000fe20000000a00 */
[----:B--2---:R-:W-:Y:S01]  /*2880*/  CS2R R10, SRZ ;  /* 0x00000000000a7805 */ /* 0x004fe2000001ff00 */
[----:B------:R-:W1:Y:S02]  /*2890*/  @!P5 R2UR UR6, R2 ;  /* 0x000000000206d3c2 */ /* 0x000e6400000e0000 */
[----:B------:R-:W-:Y:S06]  /*28a0*/  BAR.SYNC.DEFER_BLOCKING 0x0 ;  /* 0x0000000000007b1d */ /* 0x000fec0000010000 */
[----:B------:R-:W2:Y:S08]  /*28b0*/  @!P5 R2UR UR8, R2 ;  /* 0x000000000208d3c2 */ /* 0x000eb000000e0000 */
[----:B------:R-:W2:Y:S01]  /*28c0*/  @!P5 R2UR UR9, R3 ;  /* 0x000000000309d3c2 */ /* 0x000ea200000e0000 */
[----:B------:R-:W0:Y:S04]  /*28d0*/  LDS.64 R54, [R46] ;  /* 0x000000002e367984 */ /* 0x000e280000000a00 */
[----:B------:R-:W1:Y:S04]  /*28e0*/  LDS.64 R56, [R46+0x40] ;  /* 0x000040002e387984 */ /* 0x000e680000000a00 */
[----:B------:R-:W2:Y:S04]  /*28f0*/  LDS.64 R58, [R46+0x80] ;  /* 0x000080002e3a7984 */ /* 0x000ea80000000a00 */
[----:B------:R-:W4:Y:S01]  /*2900*/  LDS.64 R4, [R46+0xc0] ;  /* 0x0000c0002e047984 */ /* 0x000f220000000a00 */
[----:B---3--:R-:W-:-:S03]  /*2910*/  CS2R R12, SRZ ;  /* 0x00000000000c7805 */ /* 0x008fc6000001ff00 */
[----:B------:R-:W4:Y:S04]  /*2920*/  LDS.64 R6, [R46+0x100] ;  /* 0x000100002e067984 */ /* 0x000f280000000a00 */
[----:B------:R-:W4:Y:S04]  /*2930*/  LDS.64 R8, [R46+0x140] ;  /* 0x000140002e087984 */ /* 0x000f280000000a00 */
[----:B0-----:R-:W3:Y:S01]  /*2940*/  @!P5 LDG.E.EL R11, desc[UR4][R54.64] ;  /* 0x00000004360bd981 */ /* 0x001ee2200c2e1900 */
[----:B------:R-:W4:Y:S03]  /*2950*/  @!P5 R2UR UR4, R2 ;  /* 0x000000000204d3c2 */ /* 0x000f2600000e0000 */
[----:B-1----:R-:W3:Y:S04]  /*2960*/  @!P5 LDG.E.EL R10, desc[UR6][R56.64] ;  /* 0x00000006380ad981 */ /* 0x002ee8200c2e1900 */
[----:B--2---:R-:W2:Y:S01]  /*2970*/  @!P5 LDG.E.EL R12, desc[UR8][R58.64] ;  /* 0x000000083a0cd981 */ /* 0x004ea2200c2e1900 */
[----:B------:R-:W4:Y:S08]  /*2980*/  @!P5 R2UR UR5, R3 ;  /* 0x000000000305d3c2 */ /* 0x000f3000000e0000 */
[----:B------:R-:W0:Y:S08]  /*2990*/  @!P5 R2UR UR6, R2 ;  /* 0x000000000206d3c2 */ /* 0x000e3000000e0000 */
[----:B------:R-:W0:Y:S01]  /*29a0*/  @!P5 R2UR UR7, R3 ;  /* 0x000000000307d3c2 */ /* 0x000e2200000e0000 */
[----:B----4-:R1:W4:Y:S07]  /*29b0*/  @!P5 LDG.E.EL R13, desc[UR4][R4.64] ;  /* 0x00000004040dd981 */ /* 0x01032e200c2e1900 */
[----:B------:R-:W1:Y:S01]  /*29c0*/  @!P5 R2UR UR4, R2 ;  /* 0x000000000204d3c2 */ /* 0x000e6200000e0000 */
[----:B------:R-:W-:-:S07]  /*29d0*/  CS2R R14, SRZ ;  /* 0x00000000000e7805 */ /* 0x000fce000001ff00 */
[----:B------:R-:W1:Y:S01]  /*29e0*/  @!P5 R2UR UR5, R3 ;  /* 0x000000000305d3c2 */ /* 0x000e6200000e0000 */
[----:B0-----:R0:W4:Y:S04]  /*29f0*/  @!P5 LDG.E.EL R14, desc[UR6][R6.64] ;  /* 0x00000006060ed981 */ /* 0x001128200c2e1900 */
[----:B-1----:R1:W4:Y:S01]  /*2a00*/  @!P5 LDG.E.EL R15, desc[UR4][R8.64] ;  /* 0x00000004080fd981 */ /* 0x002322200c2e1900 */
[----:B-----5:R-:W0:Y:S08]  /*2a10*/  I2F.S64 R22, R22 ;  /* 0x0000001600167312 */ /* 0x020e300000301400 */
[----:B------:R-:W1:Y:S01]  /*2a20*/  I2F.S64 R24, R24 ;  /* 0x0000001800187312 */ /* 0x000e620000301400 */
[----:B0-----:R-:W-:-:S07]  /*2a30*/  FADD R44, -R22, 1 ;  /* 0x3f800000162c7421 */ /* 0x001fce0000000100 */
[----:B------:R-:W-:Y:S01]  /*2a40*/  I2F.S64 R26, R26 ;  /* 0x0000001a001a7312 */ /* 0x000fe20000301400 */
[----:B-1----:R-:W-:-:S07]  /*2a50*/  FADD R5, -R24, 1 ;  /* 0x3f80000018057421 */ /* 0x002fce0000000100 */
[----:B------:R-:W0:Y:S08]  /*2a60*/  I2F.S64 R18, R18 ;  /* 0x0000001200127312 */ /* 0x000e300000301400 */
[----:B------:R-:W-:Y:S01]  /*2a70*/  I2F.S64 R28, R28 ;  /* 0x0000001c001c7312 */ /* 0x000fe20000301400 */
[----:B0-----:R-:W-:-:S07]  /*2a80*/  FADD R6, -R18, 1 ;  /* 0x3f80000012067421 */ /* 0x001fce0000000100 */
[----:B------:R-:W0:Y:S02]  /*2a90*/  I2F.S64 R30, R30 ;  /* 0x0000001e001e7312 */ /* 0x000e240000301400 */
[----:B0-----:R-:W-:Y:S01]  /*2aa0*/  FADD R8, -R30, 1 ;  /* 0x3f8000001e087421 */ /* 0x001fe20000000100 */
[----:B---3--:R-:W-:-:S04]  /*2ab0*/  FFMA R11, R44, -3.40282346638528859812e+38, R11 ;  /* 0xff7fffff2c0b7823 */ /* 0x008fc8000000000b */
[----:B------:R-:W-:Y:S01]  /*2ac0*/  FADD R52, R52, R11 ;  /* 0x0000000b34347221 */ /* 0x000fe20000000000 */
[----:B------:R-:W-:-:S04]  /*2ad0*/  FFMA R4, R5, -3.40282346638528859812e+38, R10 ;  /* 0xff7fffff05047823 */ /* 0x000fc8000000000a */
[----:B------:R-:W-:Y:S01]  /*2ae0*/  FSEL R44, R52, -INF , !P5 ;  /* 0xff800000342c7808 */ /* 0x000fe20006800000 */
[----:B------:R-:W-:Y:S01]  /*2af0*/  FADD R51, R51, R4 ;  /* 0x0000000433337221 */ /* 0x000fe20000000000 */
[----:B------:R-:W-:Y:S02]  /*2b00*/  FADD R5, -R26, 1 ;  /* 0x3f8000001a057421 */ /* 0x000fe40000000100 */
[----:B------:R-:W-:Y:S02]  /*2b10*/  FSETP.NAN.AND P6, PT, R44, R44, PT ;  /* 0x0000002c2c00720b */ /* 0x000fe40003fc8000 */
[----:B--2---:R-:W-:Y:S01]  /*2b20*/  FFMA R5, R5, -3.40282346638528859812e+38, R12 ;  /* 0xff7fffff05057823 */ /* 0x004fe2000000000c */
[----:B------:R-:W-:-:S03]  /*2b30*/  FSEL R7, R51, -INF , !P5 ;  /* 0xff80000033077808 */ /* 0x000fc60006800000 */
[----:B------:R-:W-:Y:S01]  /*2b40*/  FADD R25, R50, R5 ;  /* 0x0000000532197221 */ /* 0x000fe20000000000 */
[----:B------:R-:W-:-:S06]  /*2b50*/  FSETP.GT.AND P4, PT, R44, R7, PT ;  /* 0x000000072c00720b */ /* 0x000fcc0003f84000 */
[----:B------:R-:W-:Y:S02]  /*2b60*/  @!P6 FSEL R44, R44, R7, P4 ;  /* 0x000000072c2ce208 */ /* 0x000fe40002000000 */
[----:B------:R-:W-:-:S04]  /*2b70*/  FSEL R7, R25, -INF , !P5 ;  /* 0xff80000019077808 */ /* 0x000fc80006800000 */
[----:B------:R-:W-:Y:S01]  /*2b80*/  FSETP.GT.AND P4, PT, R44, R7, PT ;  /* 0x000000072c00720b */ /* 0x000fe20003f84000 */
[----:B----4-:R-:W-:Y:S01]  /*2b90*/  FFMA R6, R6, -3.40282346638528859812e+38, R13 ;  /* 0xff7fffff06067823 */ /* 0x010fe2000000000d */
[----:B------:R-:W-:-:S03]  /*2ba0*/  FSETP.NAN.AND P6, PT, R44, R44, PT ;  /* 0x0000002c2c00720b */ /* 0x000fc60003fc8000 */
[----:B------:R-:W-:-:S05]  /*2bb0*/  FADD R49, R49, R6 ;  /* 0x0000000631317221 */ /* 0x000fca0000000000 */
[----:B------:R-:W-:-:S03]  /*2bc0*/  FSEL R9, R49, -INF , !P5 ;  /* 0xff80000031097808 */ /* 0x000fc60006800000 */
[----:B------:R-:W-:Y:S01]  /*2bd0*/  @!P4 FSEL R44, R44, R7, P6 ;  /* 0x000000072c2cc208 */ /* 0x000fe20003000000 */
[----:B------:R-:W-:-:S03]  /*2be0*/  FADD R7, -R28, 1 ;  /* 0x3f8000001c077421 */ /* 0x000fc60000000100 */
[C---:B------:R-:W-:Y:S01]  /*2bf0*/  FSETP.GT.AND P4, PT, R44.reuse, R9, PT ;  /* 0x000000092c00720b */ /* 0x040fe20003f84000 */
[----:B------:R-:W-:Y:S01]  /*2c00*/  FFMA R7, R7, -3.40282346638528859812e+38, R14 ;  /* 0xff7fffff07077823 */ /* 0x000fe2000000000e */
[----:B------:R-:W-:-:S03]  /*2c10*/  FSETP.NAN.AND P6, PT, R44, R44, PT ;  /* 0x0000002c2c00720b */ /* 0x000fc60003fc8000 */
[----:B------:R-:W-:-:S08]  /*2c20*/  FADD R27, R48, R7 ;  /* 0x00000007301b7221 */ /* 0x000fd00000000000 */
[----:B------:R-:W-:Y:S02]  /*2c30*/  @!P4 FSEL R44, R44, R9, P6 ;  /* 0x000000092c2cc208 */ /* 0x000fe40003000000 */
[----:B------:R-:W-:-:S04]  /*2c40*/  FSEL R9, R27, -INF , !P5 ;  /* 0xff8000001b097808 */ /* 0x000fc80006800000 */
[----:B------:R-:W-:Y:S01]  /*2c50*/  FSETP.GT.AND P4, PT, R44, R9, PT ;  /* 0x000000092c00720b */ /* 0x000fe20003f84000 */
[----:B------:R-:W-:Y:S01]  /*2c60*/  FFMA R8, R8, -3.40282346638528859812e+38, R15 ;  /* 0xff7fffff08087823 */ /* 0x000fe2000000000f */
[----:B------:R-:W-:-:S03]  /*2c70*/  FSETP.NAN.AND P6, PT, R44, R44, PT ;  /* 0x0000002c2c00720b */ /* 0x000fc60003fc8000 */
[----:B------:R-:W-:Y:S02]  /*2c80*/  FADD R29, R47, R8 ;  /* 0x000000082f1d7221 */ /* 0x000fe40000000000 */
[----:B------:R-:W0:Y:S03]  /*2c90*/  LDS.64 R46, [R46+0x180] ;  /* 0x000180002e2e7984 */ /* 0x000e260000000a00 */
[----:B------:R-:W-:-:S03]  /*2ca0*/  FSEL R13, R29, -INF , !P5 ;  /* 0xff8000001d0d7808 */ /* 0x000fc60006800000 */
[----:B------:R-:W-:-:S04]  /*2cb0*/  @!P4 FSEL R44, R44, R9, P6 ;  /* 0x000000092c2cc208 */ /* 0x000fc80003000000 */
[C---:B------:R-:W-:Y:S02]  /*2cc0*/  FSETP.GT.AND P4, PT, R44.reuse, R13, PT ;  /* 0x0000000d2c00720b */ /* 0x040fe40003f84000 */
[----:B------:R-:W-:Y:S02]  /*2cd0*/  FSETP.NAN.AND P6, PT, R44, R44, PT ;  /* 0x0000002c2c00720b */ /* 0x000fe40003fc8000 */
[----:B------:R-:W-:-:S09]  /*2ce0*/  LOP3.LUT R9, R42, 0x30, RZ, 0xfc, !PT ;  /* 0x000000302a097812 */ /* 0x000fd200078efcff */
[----:B------:R-:W-:Y:S02]  /*2cf0*/  @!P4 FSEL R44, R44, R13, P6 ;  /* 0x0000000d2c2cc208 */ /* 0x000fe40003000000 */
[----:B------:R-:W-:-:S13]  /*2d00*/  ISETP.LT.U32.AND P4, PT, R9, 0x32, !P5 ;  /* 0x000000320900780c */ /* 0x000fda0006f81070 */
[----:B------:R-:W0:Y:S08]  /*2d10*/  @P4 R2UR UR4, R2 ;  /* 0x00000000020443c2 */ /* 0x000e3000000e0000 */
[----:B------:R-:W0:Y:S01]  /*2d20*/  @P4 R2UR UR5, R3 ;  /* 0x00000000030543c2 */ /* 0x000e2200000e0000 */
[----:B------:R-:W-:-:S06]  /*2d30*/  IMAD.MOV.U32 R9, RZ, RZ, RZ ;  /* 0x000000ffff097224 */ /* 0x000fcc00078e00ff */
[----:B0-----:R-:W2:Y:S01]  /*2d40*/  @P4 LDG.E.EL R9, desc[UR4][R46.64] ;  /* 0x000000042e094981 */ /* 0x001ea2200c2e1900 */
[----:B------:R-:W0:Y:S02]  /*2d50*/  I2F.S64 R16, R16 ;  /* 0x0000001000107312 */ /* 0x000e240000301400 */
[----:B0-----:R-:W-:Y:S01]  /*2d60*/  FADD R10, -R16, 1 ;  /* 0x3f800000100a7421 */ /* 0x001fe20000000100 */
[----:B------:R-:W-:Y:S01]  /*2d70*/  LOP3.LUT R19, R37, 0x1f, RZ, 0xc0, !PT ;  /* 0x0000001f25137812 */ /* 0x000fe200078ec0ff */
[----:B------:R-:W-:Y:S01]  /*2d80*/  BAR.SYNC.DEFER_BLOCKING 0x0 ;  /* 0x0000000000007b1d */ /* 0x000fe20000010000 */
[----:B------:R-:W-:-:S03]  /*2d90*/  FSETP.NAN.AND P6, PT, R44, R44, PT ;  /* 0x0000002c2c00720b */ /* 0x000fc60003fc8000 */
[----:B------:R-:W-:-:S04]  /*2da0*/  IMAD.SHL.U32 R19, R19, 0x20, RZ ;  /* 0x0000002013137824 */ /* 0x000fc800078e00ff */
[----:B------:R-:W-:Y:S01]  /*2db0*/  IMAD R23, R42, 0x4, R19 ;  /* 0x000000042a177824 */ /* 0x000fe200078e0213 */
[----:B--2---:R-:W-:-:S04]  /*2dc0*/  FFMA R9, R10, -3.40282346638528859812e+38, R9 ;  /* 0xff7fffff0a097823 */ /* 0x004fc80000000009 */
[----:B------:R-:W-:-:S05]  /*2dd0*/  FADD R43, R43, R9 ;  /* 0x000000092b2b7221 */ /* 0x000fca0000000000 */
[----:B------:R-:W-:-:S04]  /*2de0*/  FSEL R13, R43, -INF , P4 ;  /* 0xff8000002b0d7808 */ /* 0x000fc80002000000 */
[----:B------:R-:W-:-:S13]  /*2df0*/  FSETP.GT.AND P0, PT, R44, R13, PT ;  /* 0x0000000d2c00720b */ /* 0x000fda0003f04000 */
[----:B------:R-:W-:-:S05]  /*2e00*/  @!P0 FSEL R44, R44, R13, P6 ;  /* 0x0000000d2c2c8208 */ /* 0x000fca0003000000 */
[----:B------:R-:W-:Y:S04]  /*2e10*/  STS [R23], R44 ;  /* 0x0000002c17007388 */ /* 0x000fe80000000800 */
[----:B------:R-:W-:Y:S06]  /*2e20*/  BAR.SYNC.DEFER_BLOCKING 0x0 ;  /* 0x0000000000007b1d */ /* 0x000fec0000010000 */
[----:B------:R-:W0:Y:S04]  /*2e30*/  LDS R10, [R37.X4] ;  /* 0x00000000250a7984 */ /* 0x000e280000004800 */
[----:B0-----:R-:W0:Y:S01]  /*2e40*/  SHFL.BFLY PT, R3, R10, 0x4, 0x1f ;  /* 0x0c801f000a037f89 */ /* 0x001e2200000e0000 */
[----:B------:R-:W-:-:S02]  /*2e50*/  FSETP.NAN.AND P6, PT, R10, R10, PT ;  /* 0x0000000a0a00720b */ /* 0x000fc40003fc8000 */
[----:B0-----:R-:W-:-:S11]  /*2e60*/  FSETP.GT.AND P0, PT, R10, R3, PT ;  /* 0x000000030a00720b */ /* 0x001fd60003f04000 */
[----:B------:R-:W-:-:S05]  /*2e70*/  @!P6 FSEL R10, R10, R3, P0 ;  /* 0x000000030a0ae208 */ /* 0x000fca0000000000 */
[----:B------:R-:W0:Y:S01]  /*2e80*/  SHFL.BFLY PT, R3, R10, 0x2, 0x1f ;  /* 0x0c401f000a037f89 */ /* 0x000e2200000e0000 */
[C---:B------:R-:W-:Y:S02]  /*2e90*/  FSETP.NAN.AND P6, PT, R10.reuse, R10, PT ;  /* 0x0000000a0a00720b */ /* 0x040fe40003fc8000 */
[----:B0-----:R-:W-:-:S13]  /*2ea0*/  FSETP.GT.AND P0, PT, R10, R3, PT ;  /* 0x000000030a00720b */ /* 0x001fda0003f04000 */
[----:B------:R-:W-:-:S05]  /*2eb0*/  @!P0 FSEL R10, R10, R3, P6 ;  /* 0x000000030a0a8208 */ /* 0x000fca0003000000 */
[----:B------:R-:W0:Y:S01]  /*2ec0*/  SHFL.BFLY PT, R3, R10, 0x1, 0x1f ;  /* 0x0c201f000a037f89 */ /* 0x000e2200000e0000 */
[C---:B------:R-:W-:Y:S02]  /*2ed0*/  FSETP.NAN.AND P6, PT, R10.reuse, R10, PT ;  /* 0x0000000a0a00720b */ /* 0x040fe40003fc8000 */
[----:B0-----:R-:W-:-:S13]  /*2ee0*/  FSETP.GT.AND P0, PT, R10, R3, PT ;  /* 0x000000030a00720b */ /* 0x001fda0003f04000 */
[----:B------:R-:W-:Y:S02]  /*2ef0*/  @!P0 SEL R10, R10, R3, P6 ;  /* 0x000000030a0a8207 */ /* 0x000fe40003000000 */
[----:B------:R-:W-:-:S13]  /*2f00*/  LOP3.LUT P6, RZ, R37, 0x307, RZ, 0xc0, !PT ;  /* 0x0000030725ff7812 */ /* 0x000fda00078cc0ff */
[----:B------:R-:W-:Y:S04]  /*2f10*/  @!P6 STS [R37.X4], R10 ;  /* 0x0000000a2500e388 */ /* 0x000fe80000004800 */
[----:B------:R-:W-:Y:S06]  /*2f20*/  BAR.SYNC.DEFER_BLOCKING 0x0 ;  /* 0x0000000000007b1d */ /* 0x000fec0000010000 */
[----:B------:R-:W0:Y:S02]  /*2f30*/  LDS R16, [R19] ;  /* 0x0000000013107984 */ /* 0x000e240000000800 */
[----:B0-----:R-:W-:-:S04]  /*2f40*/  FADD R52, R52, -R16 ;  /* 0x8000001034347221 */ /* 0x001fc80000000000 */
[----:B------:R-:W-:Y:S01]  /*2f50*/  FMUL R52, R52, 1.4426950216293334961 ;  /* 0x3fb8aa3b34347820 */ /* 0x000fe20000400000 */
[----:B------:R-:W-:Y:S04]  /*2f60*/  BAR.SYNC.DEFER_BLOCKING 0x0 ;  /* 0x0000000000007b1d */ /* 0x000fe80000010000 */
[----:B------:R-:W-:Y:S01]  /*2f70*/  FSETP.GEU.AND P6, PT, R52, -126, PT ;  /* 0xc2fc00003400780b */ /* 0x000fe20003fce000 */
[----:B------:R-:W-:-:S12]  /*2f80*/  FADD R51, R51, -R16 ;  /* 0x8000001033337221 */ /* 0x000fd80000000000 */
[----:B------:R-:W-:-:S04]  /*2f90*/  @!P6 FMUL R52, R52, 0.5 ;  /* 0x3f0000003434e820 */ /* 0x000fc80000400000 */
[----:B------:R-:W0:Y:S01]  /*2fa0*/  MUFU.EX2 R2, R52 ;  /* 0x0000003400027308 */ /* 0x000e220000000800 */
[----:B------:R-:W-:Y:S01]  /*2fb0*/  FMUL R51, R51, 1.4426950216293334961 ;  /* 0x3fb8aa3b33337820 */ /* 0x000fe20000400000 */
[----:B0-----:R-:W-:-:S04]  /*2fc0*/  @!P6 FMUL R2, R2, R2 ;  /* 0x000000020202e220 */ /* 0x001fc80000400000 */
[----:B------:R-:W-:Y:S02]  /*2fd0*/  FSETP.GEU.AND P6, PT, R51, -126, PT ;  /* 0xc2fc00003300780b */ /* 0x000fe40003fce000 */
[----:B------:R-:W-:-:S11]  /*2fe0*/  ISETP.NE.AND P0, PT, R0, RZ, PT ;  /* 0x000000ff0000720c */ /* 0x000fd60003f05270 */
[----:B------:R-:W-:-:S04]  /*2ff0*/  @!P6 FMUL R51, R51, 0.5 ;  /* 0x3f0000003333e820 */ /* 0x000fc80000400000 */
[----:B------:R-:W0:Y:S01]  /*3000*/  MUFU.EX2 R3, R51 ;  /* 0x0000003300037308 */ /* 0x000e220000000800 */
[----:B------:R-:W-:-:S04]  /*3010*/  FADD R0, R25, -R16 ;  /* 0x8000001019007221 */ /* 0x000fc80000000000 */
[----:B------:R-:W-:Y:S01]  /*3020*/  FMUL R13, R0, 1.4426950216293334961 ;  /* 0x3fb8aa3b000d7820 */ /* 0x000fe20000400000 */
[----:B0-----:R-:W-:-:S04]  /*3030*/  @!P6 FMUL R3, R3, R3 ;  /* 0x000000030303e220 */ /* 0x001fc80000400000 */
[----:B------:R-:W-:Y:S01]  /*3040*/  FSETP.GEU.AND P6, PT, R13, -126, PT ;  /* 0xc2fc00000d00780b */ /* 0x000fe20003fce000 */
[----:B------:R-:W-:-:S12]  /*3050*/  FADD R0, R49, -R16 ;  /* 0x8000001031007221 */ /* 0x000fd80000000000 */
[----:B------:R-:W-:-:S04]  /*3060*/  @!P6 FMUL R13, R13, 0.5 ;  /* 0x3f0000000d0de820 */ /* 0x000fc80000400000 */
[----:B------:R-:W0:Y:S01]  /*3070*/  MUFU.EX2 R10, R13 ;  /* 0x0000000d000a7308 */ /* 0x000e220000000800 */
        /* <DEDUP_REMOVED lines=21> */
[----:B------:R-:W-:-:S04]  /*31d0*/  FADD R25, R2, R3 ;  /* 0x0000000302197221 */ /* 0x000fc80000000000 */
[----:B------:R-:W-:-:S08]  /*31e0*/  FADD R25, R10, R25 ;  /* 0x000000190a197221 */ /* 0x000fd00000000000 */
[----:B------:R-:W-:-:S04]  /*31f0*/  @!P6 FMUL R0, R0, 0.5 ;  /* 0x3f0000000000e820 */ /* 0x000fc80000400000 */
[----:B------:R-:W0:Y:S01]  /*3200*/  MUFU.EX2 R15, R0 ;  /* 0x00000000000f7308 */ /* 0x000e220000000800 */
[----:B------:R-:W-:-:S04]  /*3210*/  FADD R18, R12, R25 ;  /* 0x000000190c127221 */ /* 0x000fc80000000000 */
[----:B------:R-:W-:-:S04]  /*3220*/  FADD R17, R13, R18 ;  /* 0x000000120d117221 */ /* 0x000fc80000000000 */
[----:B------:R-:W-:Y:S01]  /*3230*/  FADD R18, R14, R17 ;  /* 0x000000110e127221 */ /* 0x000fe20000000000 */
[----:B0-----:R-:W-:-:S04]  /*3240*/  @!P6 FMUL R15, R15, R15 ;  /* 0x0000000f0f0fe220 */ /* 0x001fc80000400000 */
[----:B------:R-:W-:Y:S02]  /*3250*/  FSEL R18, R18, RZ, !P5 ;  /* 0x000000ff12127208 */ /* 0x000fe40006800000 */
[----:B------:R-:W-:-:S05]  /*3260*/  FSEL R17, R15, RZ, P4 ;  /* 0x000000ff0f117208 */ /* 0x000fca0002000000 */
[----:B------:R-:W-:-:S04]  /*3270*/  FADD R17, R17, R18 ;  /* 0x0000001211117221 */ /* 0x000fc80000000000 */
[----:B------:R-:W-:-:S05]  /*3280*/  FADD R18, RZ, R17 ;  /* 0x00000011ff127221 */ /* 0x000fca0000000000 */
[----:B------:R-:W-:Y:S04]  /*3290*/  STS [R23], R18 ;  /* 0x0000001217007388 */ /* 0x000fe80000000800 */
[----:B------:R-:W-:Y:S06]  /*32a0*/  BAR.SYNC.DEFER_BLOCKING 0x0 ;  /* 0x0000000000007b1d */ /* 0x000fec0000010000 */
[----:B------:R-:W0:Y:S04]  /*32b0*/  LDS R17, [R37.X4] ;  /* 0x0000000025117984 */ /* 0x000e280000004800 */
[----:B0-----:R-:W0:Y:S02]  /*32c0*/  SHFL.BFLY PT, R0, R17, 0x4, 0x1f ;  /* 0x0c801f0011007f89 */ /* 0x001e2400000e0000 */
[----:B0-----:R-:W-:-:S05]  /*32d0*/  FADD R22, R17, R0 ;  /* 0x0000000011167221 */ /* 0x001fca0000000000 */
[----:B------:R-:W0:Y:S01]  /*32e0*/  SHFL.BFLY PT, R25, R22, 0x2, 0x1f ;  /* 0x0c401f0016197f89 */ /* 0x000e2200000e0000 */
[----:B------:R-:W-:Y:S01]  /*32f0*/  LOP3.LUT P6, RZ, R37, 0x307, RZ, 0xc0, !PT ;  /* 0x0000030725ff7812 */ /* 0x000fe200078cc0ff */
[----:B0-----:R-:W-:-:S05]  /*3300*/  FADD R24, R22, R25 ;  /* 0x0000001916187221 */ /* 0x001fca0000000000 */
[----:B------:R-:W0:Y:S02]  /*3310*/  SHFL.BFLY PT, R27, R24, 0x1, 0x1f ;  /* 0x0c201f00181b7f89 */ /* 0x000e2400000e0000 */
[----:B0-----:R-:W-:-:S05]  /*3320*/  FADD R28, R24, R27 ;  /* 0x0000001b181c7221 */ /* 0x001fca0000000000 */
[----:B------:R-:W-:Y:S04]  /*3330*/  @!P6 STS [R37.X4], R28 ;  /* 0x0000001c2500e388 */ /* 0x000fe80000004800 */
[----:B------:R-:W-:Y:S06]  /*3340*/  BAR.SYNC.DEFER_BLOCKING 0x0 ;  /* 0x0000000000007b1d */ /* 0x000fec0000010000 */
[----:B------:R-:W0:Y:S01]  /*3350*/  I2F.S64 R0, RZ ;  /* 0x000000ff00007312 */ /* 0x000e220000301400 */
[----:B------:R1:W2:Y:S04]  /*3360*/  LDS R29, [R19] ;  /* 0x00000000131d7984 */ /* 0x0002a80000000800 */
[----:B------:R-:W-:Y:S01]  /*3370*/  BAR.SYNC.DEFER_BLOCKING 0x0 ;  /* 0x0000000000007b1d */ /* 0x000fe20000010000 */
[----:B0-----:R-:W-:-:S04]  /*3380*/  FADD R0, -R0, 1 ;  /* 0x3f80000000007421 */ /* 0x001fc80000000100 */
[----:B------:R-:W-:-:S04]  /*3390*/  FFMA R25, R0, -3.40282346638528859812e+38, RZ ;  /* 0xff7fffff00197823 */ /* 0x000fc800000000ff */
[----:B------:R-:W-:Y:S01]  /*33a0*/  FADD R21, R21, R25 ;  /* 0x0000001915157221 */ /* 0x000fe20000000000 */
[----:B------:R-:W-:-:S03]  /*33b0*/  IMAD.HI R18, R34, 0x51eb851f, RZ ;  /* 0x51eb851f22127827 */ /* 0x000fc600078e02ff */
[----:B------:R-:W-:Y:S01]  /*33c0*/  FADD R0, -R16, R21 ;  /* 0x0000001510007221 */ /* 0x000fe20000000100 */
[----:B------:R-:W-:Y:S01]  /*33d0*/  IMAD.HI R16, R33, 0x51eb851f, RZ ;  /* 0x51eb851f21107827 */ /* 0x000fe200078e02ff */
[----:B------:R-:W-:Y:S02]  /*33e0*/  SHF.R.U32.HI R21, RZ, 0x1f, R18 ;  /* 0x0000001fff157819 */ /* 0x000fe40000011612 */
[----:B------:R-:W-:Y:S01]  /*33f0*/  FMUL R26, R0, 1.4426950216293334961 ;  /* 0x3fb8aa3b001a7820 */ /* 0x000fe20000400000 */
[----:B------:R-:W-:Y:S04]  /*3400*/  STS [R20], R11 ;  /* 0x0000000b14007388 */ /* 0x000fe80000000800 */
[----:B------:R-:W-:Y:S04]  /*3410*/  STS [R20+0x20], R4 ;  /* 0x0000200414007388 */ /* 0x000fe80000000800 */
[----:B------:R-:W-:Y:S04]  /*3420*/  STS [R20+0x40], R5 ;  /* 0x0000400514007388 */ /* 0x000fe80000000800 */
[----:B------:R-:W-:Y:S04]  /*3430*/  STS [R20+0x60], R6 ;  /* 0x0000600614007388 */ /* 0x000fe80000000800 */
[----:B------:R0:W-:Y:S04]  /*3440*/  STS [R20+0x80], R7 ;  /* 0x0000800714007388 */ /* 0x0001e80000000800 */
[----:B------:R-:W-:Y:S04]  /*3450*/  STS [R20+0xa0], R8 ;  /* 0x0000a00814007388 */ /* 0x000fe80000000800 */
[----:B------:R3:W-:Y:S04]  /*3460*/  STS [R20+0xc0], R9 ;  /* 0x0000c00914007388 */ /* 0x0007e80000000800 */
[----:B------:R4:W-:Y:S04]  /*3470*/  STS [R20+0xe0], R25 ;  /* 0x0000e01914007388 */ /* 0x0009e80000000800 */
[----:B------:R-:W-:Y:S01]  /*3480*/  BAR.SYNC.DEFER_BLOCKING 0x0 ;  /* 0x0000000000007b1d */ /* 0x000fe20000010000 */
[----:B------:R-:W-:Y:S01]  /*3490*/  IMAD.HI R22, R35, 0x51eb851f, RZ ;  /* 0x51eb851f23167827 */ /* 0x000fe200078e02ff */
[----:B------:R-:W-:-:S03]  /*34a0*/  SHF.R.U32.HI R17, RZ, 0x1f, R16 ;  /* 0x0000001fff117819 */ /* 0x000fc60000011610 */
[----:B------:R-:W-:Y:S01]  /*34b0*/  IMAD.HI R0, R32, 0x51eb851f, RZ ;  /* 0x51eb851f20007827 */ /* 0x000fe200078e02ff */
[----:B------:R-:W-:Y:S02]  /*34c0*/  LEA.HI.SX32 R16, R16, R17, 0x1c ;  /* 0x0000001110107211 */ /* 0x000fe400078fe2ff */
[----:B------:R-:W-:Y:S02]  /*34d0*/  SHF.R.U32.HI R23, RZ, 0x1f, R22 ;  /* 0x0000001fff177819 */ /* 0x000fe40000011616 */
[----:B------:R-:W-:Y:S02]  /*34e0*/  SHF.R.U32.HI R17, RZ, 0x1f, R0 ;  /* 0x0000001fff117819 */ /* 0x000fe40000011600 */
[----:B-1----:R-:W-:Y:S02]  /*34f0*/  LEA.HI.SX32 R19, R18, R21, 0x1c ;  /* 0x0000001512137211 */ /* 0x002fe400078fe2ff */
[----:B------:R-:W-:Y:S02]  /*3500*/  FSETP.GEU.AND P5, PT, R26, -126, PT ;  /* 0xc2fc00001a00780b */ /* 0x000fe40003fae000 */
[----:B------:R-:W-:Y:S01]  /*3510*/  LEA.HI.SX32 R24, R22, R23, 0x1c ;  /* 0x0000001716187211 */ /* 0x000fe200078fe2ff */
[----:B------:R-:W-:Y:S01]  /*3520*/  IMAD R23, R19, -0x32, R34 ;  /* 0xffffffce13177824 */ /* 0x000fe200078e0222 */
[----:B------:R-:W-:Y:S01]  /*3530*/  LEA.HI.SX32 R21, R0, R17, 0x1c ;  /* 0x0000001100157211 */ /* 0x000fe200078fe2ff */
[----:B------:R-:W-:-:S02]  /*3540*/  IMAD R33, R16, -0x32, R33 ;  /* 0xffffffce10217824 */ /* 0x000fc400078e0221 */
[----:B------:R-:W-:Y:S02]  /*3550*/  IMAD R35, R24, -0x32, R35 ;  /* 0xffffffce18237824 */ /* 0x000fe400078e0223 */
[----:B------:R-:W-:Y:S01]  /*3560*/  IMAD R17, R21, -0x32, R32 ;  /* 0xffffffce15117824 */ /* 0x000fe200078e0220 */
[----:B------:R-:W-:Y:S01]  /*3570*/  LDS.64 R4, [R41] ;  /* 0x0000000029047984 */ /* 0x000fe20000000a00 */
[--C-:B------:R-:W-:Y:S02]  /*3580*/  IMAD R0, R23, 0x32, R36.reuse ;  /* 0x0000003217007824 */ /* 0x100fe400078e0224 */
[--C-:B------:R-:W-:Y:S01]  /*3590*/  IMAD R33, R33, 0x32, R36.reuse ;  /* 0x0000003221217824 */ /* 0x100fe200078e0224 */
[----:B------:R-:W1:Y:S01]  /*35a0*/  LDS.64 R22, [R38] ;  /* 0x0000000026167984 */ /* 0x000e620000000a00 */
[----:B------:R-:W-:Y:S02]  /*35b0*/  IMAD R35, R35, 0x32, R36 ;  /* 0x0000003223237824 */ /* 0x000fe400078e0224 */
[----:B------:R-:W-:-:S02]  /*35c0*/  IMAD R28, R19, 0x9e0, R0 ;  /* 0x000009e0131c7824 */ /* 0x000fc400078e0200 */
[----:B------:R-:W-:Y:S01]  /*35d0*/  IMAD R36, R17, 0x32, R36 ;  /* 0x0000003211247824 */ /* 0x000fe200078e0224 */
[----:B------:R-:W1:Y:S01]  /*35e0*/  LDS.64 R18, [R39+0x800] ;  /* 0x0008000027127984 */ /* 0x000e620000000a00 */
[----:B------:R-:W-:Y:S01]  /*35f0*/  IMAD R33, R16, 0x9e0, R33 ;  /* 0x000009e010217824 */ /* 0x000fe200078e0221 */
[----:B------:R-:W-:Y:S02]  /*3600*/  @!P5 FMUL R26, R26, 0.5 ;  /* 0x3f0000001a1ad820 */ /* 0x000fe40000400000 */
[----:B------:R-:W1:Y:S04]  /*3610*/  LDS.64 R16, [R40+0x1000] ;  /* 0x0010000028107984 */ /* 0x000e680000000a00 */
[----:B------:R-:W0:Y:S01]  /*3620*/  MUFU.EX2 R26, R26 ;  /* 0x0000001a001a7308 */ /* 0x000e220000000800 */
[----:B--2---:R-:W-:Y:S01]  /*3630*/  FSETP.GT.AND P4, PT, |R29|, 8.50705917302346158658e+37, PT ;  /* 0x7e8000001d00780b */ /* 0x004fe20003f84200 */
[----:B------:R-:W-:-:S02]  /*3640*/  IMAD R35, R24, 0x9e0, R35 ;  /* 0x000009e018237824 */ /* 0x000fc400078e0223 */
[----:B------:R-:W-:Y:S02]  /*3650*/  IMAD.MOV.U32 R30, RZ, RZ, 0x4 ;  /* 0x00000004ff1e7424 */ /* 0x000fe400078e00ff */
[----:B------:R-:W-:Y:S01]  /*3660*/  IMAD R36, R21, 0x9e0, R36 ;  /* 0x000009e015247824 */ /* 0x000fe200078e0224 */
[----:B0-----:R-:W-:Y:S01]  /*3670*/  @!P5 FMUL R26, R26, R26 ;  /* 0x0000001a1a1ad220 */ /* 0x001fe20000400000 */
[----:B------:R-:W-:-:S03]  /*3680*/  FSETP.GEU.AND P5, PT, |R29|, 1.175494350822287508e-38, PT ;  /* 0x008000001d00780b */ /* 0x000fc60003fae200 */
[----:B------:R-:W-:-:S03]  /*3690*/  FMUL R7, R26, 0.25 ;  /* 0x3e8000001a077820 */ /* 0x000fc60000400000 */
[----:B------:R-:W-:Y:S01]  /*36a0*/  @P4 FMUL R29, R29, 0.25 ;  /* 0x3e8000001d1d4820 */ /* 0x000fe20000400000 */
[----:B---3--:R-:W-:Y:S01]  /*36b0*/  IMAD.WIDE R8, R28, R30, c[0x0][0x178] ;  /* 0x00005e001c087625 */ /* 0x008fe200078e021e */
[----:B------:R-:W-:-:S03]  /*36c0*/  FSEL R0, R7, R26, P4 ;  /* 0x0000001a07007208 */ /* 0x000fc60002000000 */
[----:B------:R-:W-:Y:S01]  /*36d0*/  IMAD.WIDE R6, R35, R30, c[0x0][0x178] ;  /* 0x00005e0023067625 */ /* 0x000fe200078e021e */
[----:B------:R-:W-:-:S03]  /*36e0*/  ULDC.64 UR4, c[0x0][0x118] ;  /* 0x0000460000047ab9 */ /* 0x000fc60000000a00 */
[-C--:B----4-:R-:W-:Y:S01]  /*36f0*/  IMAD.WIDE R24, R33, R30.reuse, c[0x0][0x178] ;  /* 0x00005e0021187625 */ /* 0x090fe200078e021e */
[----:B------:R-:W-:Y:S01]  /*3700*/  @!P5 FMUL R29, R29, 16777216 ;  /* 0x4b8000001d1dd820 */ /* 0x000fe20000400000 */
[----:B-1----:R-:W-:Y:S02]  /*3710*/  @P3 STG.E.64 [R6.64], R22 ;  /* 0x0000001606003986 */ /* 0x002fe4000c101b04 */
[----:B------:R-:W-:Y:S02]  /*3720*/  IMAD.WIDE R26, R36, R30, c[0x0][0x178] ;  /* 0x00005e00241a7625 */ /* 0x000fe400078e021e */
[----:B------:R-:W-:Y:S04]  /*3730*/  @P2 STG.E.64 [R8.64], R18 ;  /* 0x0000001208002986 */ /* 0x000fe8000c101b04 */
[----:B------:R-:W-:Y:S01]  /*3740*/  @P1 STG.E.64 [R24.64], R16 ;  /* 0x0000001018001986 */ /* 0x000fe2000c101b04 */
[----:B------:R-:W0:Y:S03]  /*3750*/  MUFU.RCP R29, R29 ;  /* 0x0000001d001d7308 */ /* 0x000e260000001000 */
[----:B------:R-:W-:Y:S01]  /*3760*/  @P0 STG.E.64 [R26.64], R4 ;  /* 0x000000041a000986 */ /* 0x000fe2000c101b04 */
[----:B------:R-:W-:Y:S01]  /*3770*/  @P4 FMUL R2, R2, 0.25 ;  /* 0x3e80000002024820 */ /* 0x000fe20000400000 */
[----:B------:R-:W-:Y:S01]  /*3780*/  @P4 FMUL R3, R3, 0.25 ;  /* 0x3e80000003034820 */ /* 0x000fe20000400000 */
[----:B------:R-:W-:Y:S01]  /*3790*/  @P4 FMUL R10, R10, 0.25 ;  /* 0x3e8000000a0a4820 */ /* 0x000fe20000400000 */
[----:B------:R-:W-:Y:S01]  /*37a0*/  @P4 FMUL R12, R12, 0.25 ;  /* 0x3e8000000c0c4820 */ /* 0x000fe20000400000 */
[----:B------:R-:W-:Y:S01]  /*37b0*/  @P4 FMUL R13, R13, 0.25 ;  /* 0x3e8000000d0d4820 */ /* 0x000fe20000400000 */
[----:B------:R-:W-:Y:S01]  /*37c0*/  @P4 FMUL R14, R14, 0.25 ;  /* 0x3e8000000e0e4820 */ /* 0x000fe20000400000 */
[----:B------:R-:W-:Y:S01]  /*37d0*/  @P4 FMUL R15, R15, 0.25 ;  /* 0x3e8000000f0f4820 */ /* 0x000fe20000400000 */
[----:B------:R-:W-:Y:S01]  /*37e0*/  @!P5 FMUL R2, R2, 16777216 ;  /* 0x4b8000000202d820 */ /* 0x000fe20000400000 */
[----:B------:R-:W-:Y:S01]  /*37f0*/  @!P5 FMUL R3, R3, 16777216 ;  /* 0x4b8000000303d820 */ /* 0x000fe20000400000 */
[----:B------:R-:W-:Y:S01]  /*3800*/  @!P5 FMUL R10, R10, 16777216 ;  /* 0x4b8000000a0ad820 */ /* 0x000fe20000400000 */
[----:B------:R-:W-:Y:S01]  /*3810*/  @!P5 FMUL R12, R12, 16777216 ;  /* 0x4b8000000c0cd820 */ /* 0x000fe20000400000 */
[----:B------:R-:W-:Y:S01]  /*3820*/  @!P5 FMUL R13, R13, 16777216 ;  /* 0x4b8000000d0dd820 */ /* 0x000fe20000400000 */
[----:B------:R-:W-:Y:S01]  /*3830*/  @!P5 FMUL R14, R14, 16777216 ;  /* 0x4b8000000e0ed820 */ /* 0x000fe20000400000 */
[----:B------:R-:W-:Y:S01]  /*3840*/  @!P5 FMUL R15, R15, 16777216 ;  /* 0x4b8000000f0fd820 */ /* 0x000fe20000400000 */
[----:B------:R-:W-:Y:S01]  /*3850*/  @!P5 FMUL R0, R0, 16777216 ;  /* 0x4b8000000000d820 */ /* 0x000fe20000400000 */
[C---:B0-----:R-:W-:Y:S01]  /*3860*/  FMUL R11, R29.reuse, R2 ;  /* 0x000000021d0b7220 */ /* 0x041fe20000400000 */
[----:B------:R-:W-:Y:S01]  /*3870*/  BAR.SYNC.DEFER_BLOCKING 0x0 ;  /* 0x0000000000007b1d */ /* 0x000fe20000010000 */
[C---:B------:R-:W-:Y:S01]  /*3880*/  FMUL R3, R29.reuse, R3 ;  /* 0x000000031d037220 */ /* 0x040fe20000400000 */
[C---:B------:R-:W-:Y:S01]  /*3890*/  FMUL R21, R29.reuse, R10 ;  /* 0x0000000a1d157220 */ /* 0x040fe20000400000 */
[C---:B------:R-:W-:Y:S01]  /*38a0*/  FMUL R31, R29.reuse, R12 ;  /* 0x0000000c1d1f7220 */ /* 0x040fe20000400000 */
[C---:B------:R-:W-:Y:S01]  /*38b0*/  FMUL R37, R29.reuse, R13 ;  /* 0x0000000d1d257220 */ /* 0x040fe20000400000 */
[C---:B------:R-:W-:Y:S01]  /*38c0*/  FMUL R43, R29.reuse, R14 ;  /* 0x0000000e1d2b7220 */ /* 0x040fe20000400000 */
[C---:B------:R-:W-:Y:S01]  /*38d0*/  FMUL R15, R29.reuse, R15 ;  /* 0x0000000f1d0f7220 */ /* 0x040fe20000400000 */
[----:B------:R-:W-:Y:S01]  /*38e0*/  FMUL R29, R29, R0 ;  /* 0x000000001d1d7220 */ /* 0x000fe20000400000 */
[----:B------:R-:W-:Y:S04]  /*38f0*/  STS [R20], R11 ;  /* 0x0000000b14007388 */ /* 0x000fe80000000800 */
[----:B------:R0:W-:Y:S04]  /*3900*/  STS [R20+0x20], R3 ;  /* 0x0000200314007388 */ /* 0x0001e80000000800 */
[----:B------:R-:W-:Y:S04]  /*3910*/  STS [R20+0x40], R21 ;  /* 0x0000401514007388 */ /* 0x000fe80000000800 */
[----:B------:R-:W-:Y:S04]  /*3920*/  STS [R20+0x60], R31 ;  /* 0x0000601f14007388 */ /* 0x000fe80000000800 */
[----:B------:R-:W-:Y:S04]  /*3930*/  STS [R20+0x80], R37 ;  /* 0x0000802514007388 */ /* 0x000fe80000000800 */
[----:B------:R-:W-:Y:S04]  /*3940*/  STS [R20+0xa0], R43 ;  /* 0x0000a02b14007388 */ /* 0x000fe80000000800 */
[----:B------:R-:W-:Y:S04]  /*3950*/  STS [R20+0xc0], R15 ;  /* 0x0000c00f14007388 */ /* 0x000fe80000000800 */
[----:B------:R-:W-:Y:S04]  /*3960*/  STS [R20+0xe0], R29 ;  /* 0x0000e01d14007388 */ /* 0x000fe80000000800 */
[----:B------:R-:W-:Y:S06]  /*3970*/  BAR.SYNC.DEFER_BLOCKING 0x0 ;  /* 0x0000000000007b1d */ /* 0x000fec0000010000 */
[----:B------:R-:W1:Y:S04]  /*3980*/  LDS.64 R12, [R38] ;  /* 0x00000000260c7984 */ /* 0x000e680000000a00 */
[----:B------:R-:W2:Y:S04]  /*3990*/  LDS.64 R8, [R39+0x800] ;  /* 0x0008000027087984 */ /* 0x000ea80000000a00 */
[----:B------:R-:W3:Y:S01]  /*39a0*/  LDS.64 R10, [R40+0x1000] ;  /* 0x00100000280a7984 */ /* 0x000ee20000000a00 */
[----:B0-----:R-:W-:-:S04]  /*39b0*/  IMAD.WIDE R2, R35, R30, c[0x0][0x180] ;  /* 0x0000600023027625 */ /* 0x001fc800078e021e */
[----:B------:R-:W-:-:S04]  /*39c0*/  IMAD.WIDE R4, R28, R30, c[0x0][0x180] ;  /* 0x000060001c047625 */ /* 0x000fc800078e021e */
[----:B------:R-:W-:Y:S01]  /*39d0*/  IMAD.WIDE R6, R33, R30, c[0x0][0x180] ;  /* 0x0000600021067625 */ /* 0x000fe200078e021e */
[----:B-1----:R0:W-:Y:S04]  /*39e0*/  @P3 STG.E.64 [R2.64], R12 ;  /* 0x0000000c02003986 */ /* 0x0021e8000c101b04 */
[----:B--2---:R0:W-:Y:S04]  /*39f0*/  @P2 STG.E.64 [R4.64], R8 ;  /* 0x0000000804002986 */ /* 0x0041e8000c101b04 */
[----:B---3--:R0:W-:Y:S01]  /*3a00*/  @P1 STG.E.64 [R6.64], R10 ;  /* 0x0000000a06001986 */ /* 0x0081e2000c101b04 */
[----:B------:R-:W-:Y:S05]  /*3a10*/  @!P0 EXIT ;  /* 0x000000000000894d */ /* 0x000fea0003800000 */
[----:B------:R-:W1:Y:S01]  /*3a20*/  LDS.64 R40, [R41] ;  /* 0x0000000029287984 */ /* 0x000e620000000a00 */
[----:B0-----:R-:W-:Y:S01]  /*3a30*/  IMAD.WIDE R2, R36, R30, c[0x0][0x180] ;  /* 0x0000600024027625 */ /* 0x001fe200078e021e */
[----:B------:R-:W-:-:S04]  /*3a40*/  ULDC.64 UR4, c[0x0][0x118] ;  /* 0x0000460000047ab9 */ /* 0x000fc80000000a00 */
[----:B-1----:R-:W-:Y:S01]  /*3a50*/  STG.E.64 [R2.64], R40 ;  /* 0x0000002802007986 */ /* 0x002fe2000c101b04 */
[----:B------:R-:W-:Y:S05]  /*3a60*/  EXIT ;  /* 0x000000000000794d */ /* 0x000fea0003800000 */
.L_x_1:
[----:B------:R-:W-:-:S00]  /*3a70*/  BRA `(.L_x_1) ;  /* 0xfffffff000007947 */ /* 0x000fc0000383ffff */
[----:B------:R-:W-:-:S00]  /*3a80*/  NOP ;  /* 0x0000000000007918 */ /* 0x000fc00000000000 */
[----:B------:R-:W-:-:S00]  /*3a90*/  NOP ;  /* 0x0000000000007918 */ /* 0x000fc00000000000 */
[----:B------:R-:W-:-:S00]  /*3aa0*/  NOP ;  /* 0x0000000000007918 */ /* 0x000fc00000000000 */
[----:B------:R-:W-:-:S00]  /*3ab0*/  NOP ;  /* 0x0000000000007918 */ /* 0x000fc00000000000 */
[----:B------:R-:W-:-:S00]  /*3ac0*/  NOP ;  /* 0x0000000000007918 */ /* 0x000fc00000000000 */
[----:B------:R-:W-:-:S00]  /*3ad0*/  NOP ;  /* 0x0000000000007918 */ /* 0x000fc00000000000 */
[----:B------:R-:W-:-:S00]  /*3ae0*/  NOP ;  /* 0x0000000000007918 */ /* 0x000fc00000000000 */
[----:B------:R-:W-:-:S00]  /*3af0*/  NOP ;  /* 0x0000000000007918 */ /* 0x000fc00000000000 */
.L_x_2:


//--------------------- .nv.global.init           --------------------------
	.section	.nv.global.init,"aw",@progbits
.nv.global.init:
	.type		assertFunc_0,@object
	.size		assertFunc_0,(_$_str - assertFunc_0)
assertFunc_0:
        /*0000*/ 	.byte	0x75, 0x6e, 0x6b, 0x6e, 0x6f, 0x77, 0x6e, 0x00
	.type		_$_str,@object
	.size		_$_str,(assertMessage_0 - _$_str)
_$_str:
        /*0008*/ 	.byte	0x5f, 0x5f, 0x43, 0x55, 0x44, 0x41, 0x5f, 0x46, 0x54, 0x5a, 0x00
	.type		assertMessage_0,@object
	.size		assertMessage_0,(assertFile_0 - assertMessage_0)
assertMessage_0:
        /*0013*/ 	.byte	0x69, 0x6e, 0x64, 0x65, 0x78, 0x20, 0x6f, 0x75, 0x74, 0x20, 0x6f, 0x66, 0x20, 0x62, 0x6f, 0x75
        /*0023*/ 	.byte	0x6e, 0x64, 0x73, 0x3a, 0x20, 0x30, 0x20, 0x3c, 0x3d, 0x20, 0x74, 0x6d, 0x70, 0x32, 0x37, 0x20
        /*0033*/ 	.byte	0x3c, 0x20, 0x33, 0x32, 0x00
	.type		assertFile_0,@object
	.size		assertFile_0,(.L_1 - assertFile_0)
assertFile_0:
        /*0038*/ 	.byte	0x2f, 0x6d, 0x6e, 0x74, 0x2f, 0x64, 0x69, 0x73, 0x6b, 0x31, 0x2f, 0x6b, 0x68, 0x69, 0x65, 0x6d
        /*0048*/ 	.byte	0x74, 0x74, 0x2f, 0x75, 0x6e, 0x69, 0x76, 0x65, 0x72, 0x73, 0x61, 0x6c, 0x2d, 0x6f, 0x66, 0x66
        /*0058*/ 	.byte	0x6c, 0x69, 0x6e, 0x65, 0x2d, 0x62, 0x62, 0x6f, 0x2f, 0x74, 0x6f, 0x72, 0x63, 0x68, 0x69, 0x6e
        /*0068*/ 	.byte	0x64, 0x75, 0x63, 0x74, 0x6f, 0x72, 0x5f, 0x75, 0x62, 0x75, 0x6e, 0x74, 0x75, 0x2f, 0x6e, 0x66
        /*0078*/ 	.byte	0x2f, 0x63, 0x6e, 0x66, 0x65, 0x68, 0x6f, 0x68, 0x34, 0x6b, 0x36, 0x6c, 0x33, 0x6f, 0x74, 0x63
        /*0088*/ 	.byte	0x7a, 0x36, 0x73, 0x68, 0x64, 0x70, 0x33, 0x63, 0x68, 0x6a, 0x37, 0x6c, 0x37, 0x61, 0x6b, 0x75
        /*0098*/ 	.byte	0x6b, 0x36, 0x62, 0x65, 0x70, 0x69, 0x35, 0x69, 0x65, 0x6c, 0x62, 0x68, 0x71, 0x6c, 0x36, 0x78
        /*00a8*/ 	.byte	0x71, 0x6d, 0x74, 0x32, 0x76, 0x2e, 0x70, 0x79, 0x00
.L_1:


//--------------------- .nv.shared.triton_per_fused__softmax__to_copy_add_mul_rsub_1 --------------------------
	.section	.nv.shared.triton_per_fused__softmax__to_copy_add_mul_rsub_1,"aw",@nobits
	.sectionflags	@""
	.align	16


//--------------------- SYMBOLS --------------------------

	.type		__assertfail,@function
